//
// Generated by NVIDIA NVVM Compiler
//
// Compiler Build ID: CL-36424714
// Cuda compilation tools, release 13.0, V13.0.88
// Based on NVVM 20.0.0
//

.version 9.0
.target sm_100
.address_size 64

	// .globl	_Z18InitializeMatricesPfS_S_iy
.global .align 4 .b8 precalc_xorwow_matrix[102400];
.global .align 4 .b8 precalc_xorwow_offset_matrix[102400];
.global .align 4 .b8 mrg32k3aM1[2304];
.global .align 4 .b8 mrg32k3aM2[2304];
.global .align 4 .b8 mrg32k3aM1SubSeq[2016];
.global .align 4 .b8 mrg32k3aM2SubSeq[2016];
.global .align 4 .b8 mrg32k3aM1Seq[2304];
.global .align 4 .b8 mrg32k3aM2Seq[2304];
.const .align 8 .b8 __cr_lgamma_table[72];

.visible .entry _Z18InitializeMatricesPfS_S_iy(
	.param .u64 .ptr .align 1 _Z18InitializeMatricesPfS_S_iy_param_0,
	.param .u64 .ptr .align 1 _Z18InitializeMatricesPfS_S_iy_param_1,
	.param .u64 .ptr .align 1 _Z18InitializeMatricesPfS_S_iy_param_2,
	.param .u32 _Z18InitializeMatricesPfS_S_iy_param_3,
	.param .u64 _Z18InitializeMatricesPfS_S_iy_param_4
)
{
	.local .align 8 .b8 	__local_depot0[48];
	.reg .b64 	%SP;
	.reg .b64 	%SPL;
	.reg .pred 	%p<73>;
	.reg .b32 	%r<1438>;
	.reg .b32 	%f<29>;
	.reg .b64 	%rd<61>;

	mov.u64 	%SPL, __local_depot0;
	ld.param.u64 	%rd19, [_Z18InitializeMatricesPfS_S_iy_param_0];
	ld.param.u64 	%rd20, [_Z18InitializeMatricesPfS_S_iy_param_1];
	ld.param.u32 	%r616, [_Z18InitializeMatricesPfS_S_iy_param_3];
	ld.param.u64 	%rd18, [_Z18InitializeMatricesPfS_S_iy_param_4];
	cvta.to.global.u64 	%rd1, %rd19;
	cvta.to.global.u64 	%rd2, %rd20;
	mov.u32 	%r617, %tid.x;
	mov.u32 	%r618, %ctaid.x;
	mov.u32 	%r1, %ntid.x;
	mad.lo.s32 	%r1411, %r618, %r1, %r617;
	mov.u32 	%r619, %tid.y;
	mov.u32 	%r620, %ctaid.y;
	mov.u32 	%r621, %ntid.y;
	mad.lo.s32 	%r622, %r620, %r621, %r619;
	mov.u32 	%r623, %nctaid.y;
	mul.lo.s32 	%r4, %r623, %r621;
	max.s32 	%r624, %r1411, %r622;
	setp.ge.s32 	%p1, %r624, %r616;
	@%p1 bra 	$L__BB0_116;
	add.u64 	%rd3, %SPL, 0;
	cvt.u32.u64 	%r625, %rd18;
	xor.b32  	%r626, %r625, -1429050551;
	mul.lo.s32 	%r627, %r626, 1099087573;
	{ .reg .b32 tmp; mov.b64 {tmp, %r628}, %rd18; }
	xor.b32  	%r629, %r628, -136515619;
	mul.lo.s32 	%r630, %r629, -1703105765;
	add.s32 	%r631, %r627, %r630;
	add.s32 	%r1432, %r631, 6615241;
	add.s32 	%r1134, %r627, 123456789;
	st.local.v2.u32 	[%rd3], {%r1432, %r1134};
	xor.b32  	%r1133, %r627, 362436069;
	add.s32 	%r1132, %r630, 521288629;
	st.local.v2.u32 	[%rd3+8], {%r1133, %r1132};
	xor.b32  	%r1131, %r630, 88675123;
	add.s32 	%r1130, %r627, 5783321;
	st.local.v2.u32 	[%rd3+16], {%r1131, %r1130};
	setp.eq.s32 	%p2, %r1411, 0;
	@%p2 bra 	$L__BB0_116;
	cvt.s64.s32 	%rd60, %r1411;
	mov.b32 	%r1117, 0;
	mov.u64 	%rd24, precalc_xorwow_matrix;
$L__BB0_3:
	mov.u64 	%rd5, %rd60;
	and.b64  	%rd22, %rd5, 3;
	setp.eq.s64 	%p3, %rd22, 0;
	@%p3 bra 	$L__BB0_115;
	mul.wide.u32 	%rd23, %r1117, 3200;
	add.s64 	%rd6, %rd24, %rd23;
	mov.b32 	%r1130, 0;
	mov.u32 	%r1131, %r1130;
	mov.u32 	%r1132, %r1130;
	mov.u32 	%r1133, %r1130;
	mov.u32 	%r1134, %r1130;
	mov.u32 	%r1123, %r1130;
$L__BB0_5:
	mul.wide.u32 	%rd25, %r1123, 4;
	add.s64 	%rd26, %rd3, %rd25;
	ld.local.u32 	%r23, [%rd26+4];
	shl.b32 	%r24, %r1123, 5;
	mov.b32 	%r1129, 0;
$L__BB0_6:
	.pragma "nounroll";
	shr.u32 	%r635, %r23, %r1129;
	and.b32  	%r636, %r635, 1;
	setp.eq.b32 	%p4, %r636, 1;
	not.pred 	%p5, %p4;
	add.s32 	%r637, %r24, %r1129;
	mul.lo.s32 	%r638, %r637, 5;
	mul.wide.u32 	%rd27, %r638, 4;
	add.s64 	%rd7, %rd6, %rd27;
	@%p5 bra 	$L__BB0_8;
	ld.global.u32 	%r639, [%rd7];
	xor.b32  	%r1134, %r1134, %r639;
	ld.global.u32 	%r640, [%rd7+4];
	xor.b32  	%r1133, %r1133, %r640;
	ld.global.u32 	%r641, [%rd7+8];
	xor.b32  	%r1132, %r1132, %r641;
	ld.global.u32 	%r642, [%rd7+12];
	xor.b32  	%r1131, %r1131, %r642;
	ld.global.u32 	%r643, [%rd7+16];
	xor.b32  	%r1130, %r1130, %r643;
$L__BB0_8:
	and.b32  	%r645, %r635, 2;
	setp.eq.s32 	%p6, %r645, 0;
	@%p6 bra 	$L__BB0_10;
	ld.global.u32 	%r646, [%rd7+20];
	xor.b32  	%r1134, %r1134, %r646;
	ld.global.u32 	%r647, [%rd7+24];
	xor.b32  	%r1133, %r1133, %r647;
	ld.global.u32 	%r648, [%rd7+28];
	xor.b32  	%r1132, %r1132, %r648;
	ld.global.u32 	%r649, [%rd7+32];
	xor.b32  	%r1131, %r1131, %r649;
	ld.global.u32 	%r650, [%rd7+36];
	xor.b32  	%r1130, %r1130, %r650;
$L__BB0_10:
	and.b32  	%r652, %r635, 4;
	setp.eq.s32 	%p7, %r652, 0;
	@%p7 bra 	$L__BB0_12;
	ld.global.u32 	%r653, [%rd7+40];
	xor.b32  	%r1134, %r1134, %r653;
	ld.global.u32 	%r654, [%rd7+44];
	xor.b32  	%r1133, %r1133, %r654;
	ld.global.u32 	%r655, [%rd7+48];
	xor.b32  	%r1132, %r1132, %r655;
	ld.global.u32 	%r656, [%rd7+52];
	xor.b32  	%r1131, %r1131, %r656;
	ld.global.u32 	%r657, [%rd7+56];
	xor.b32  	%r1130, %r1130, %r657;
$L__BB0_12:
	and.b32  	%r659, %r635, 8;
	setp.eq.s32 	%p8, %r659, 0;
	@%p8 bra 	$L__BB0_14;
	ld.global.u32 	%r660, [%rd7+60];
	xor.b32  	%r1134, %r1134, %r660;
	ld.global.u32 	%r661, [%rd7+64];
	xor.b32  	%r1133, %r1133, %r661;
	ld.global.u32 	%r662, [%rd7+68];
	xor.b32  	%r1132, %r1132, %r662;
	ld.global.u32 	%r663, [%rd7+72];
	xor.b32  	%r1131, %r1131, %r663;
	ld.global.u32 	%r664, [%rd7+76];
	xor.b32  	%r1130, %r1130, %r664;
$L__BB0_14:
	and.b32  	%r666, %r635, 16;
	setp.eq.s32 	%p9, %r666, 0;
	@%p9 bra 	$L__BB0_16;
	ld.global.u32 	%r667, [%rd7+80];
	xor.b32  	%r1134, %r1134, %r667;
	ld.global.u32 	%r668, [%rd7+84];
	xor.b32  	%r1133, %r1133, %r668;
	ld.global.u32 	%r669, [%rd7+88];
	xor.b32  	%r1132, %r1132, %r669;
	ld.global.u32 	%r670, [%rd7+92];
	xor.b32  	%r1131, %r1131, %r670;
	ld.global.u32 	%r671, [%rd7+96];
	xor.b32  	%r1130, %r1130, %r671;
$L__BB0_16:
	and.b32  	%r673, %r635, 32;
	setp.eq.s32 	%p10, %r673, 0;
	@%p10 bra 	$L__BB0_18;
	ld.global.u32 	%r674, [%rd7+100];
	xor.b32  	%r1134, %r1134, %r674;
	ld.global.u32 	%r675, [%rd7+104];
	xor.b32  	%r1133, %r1133, %r675;
	ld.global.u32 	%r676, [%rd7+108];
	xor.b32  	%r1132, %r1132, %r676;
	ld.global.u32 	%r677, [%rd7+112];
	xor.b32  	%r1131, %r1131, %r677;
	ld.global.u32 	%r678, [%rd7+116];
	xor.b32  	%r1130, %r1130, %r678;
$L__BB0_18:
	and.b32  	%r680, %r635, 64;
	setp.eq.s32 	%p11, %r680, 0;
	@%p11 bra 	$L__BB0_20;
	ld.global.u32 	%r681, [%rd7+120];
	xor.b32  	%r1134, %r1134, %r681;
	ld.global.u32 	%r682, [%rd7+124];
	xor.b32  	%r1133, %r1133, %r682;
	ld.global.u32 	%r683, [%rd7+128];
	xor.b32  	%r1132, %r1132, %r683;
	ld.global.u32 	%r684, [%rd7+132];
	xor.b32  	%r1131, %r1131, %r684;
	ld.global.u32 	%r685, [%rd7+136];
	xor.b32  	%r1130, %r1130, %r685;
$L__BB0_20:
	and.b32  	%r687, %r635, 128;
	setp.eq.s32 	%p12, %r687, 0;
	@%p12 bra 	$L__BB0_22;
	ld.global.u32 	%r688, [%rd7+140];
	xor.b32  	%r1134, %r1134, %r688;
	ld.global.u32 	%r689, [%rd7+144];
	xor.b32  	%r1133, %r1133, %r689;
	ld.global.u32 	%r690, [%rd7+148];
	xor.b32  	%r1132, %r1132, %r690;
	ld.global.u32 	%r691, [%rd7+152];
	xor.b32  	%r1131, %r1131, %r691;
	ld.global.u32 	%r692, [%rd7+156];
	xor.b32  	%r1130, %r1130, %r692;
$L__BB0_22:
	and.b32  	%r694, %r635, 256;
	setp.eq.s32 	%p13, %r694, 0;
	@%p13 bra 	$L__BB0_24;
	ld.global.u32 	%r695, [%rd7+160];
	xor.b32  	%r1134, %r1134, %r695;
	ld.global.u32 	%r696, [%rd7+164];
	xor.b32  	%r1133, %r1133, %r696;
	ld.global.u32 	%r697, [%rd7+168];
	xor.b32  	%r1132, %r1132, %r697;
	ld.global.u32 	%r698, [%rd7+172];
	xor.b32  	%r1131, %r1131, %r698;
	ld.global.u32 	%r699, [%rd7+176];
	xor.b32  	%r1130, %r1130, %r699;
$L__BB0_24:
	and.b32  	%r701, %r635, 512;
	setp.eq.s32 	%p14, %r701, 0;
	@%p14 bra 	$L__BB0_26;
	ld.global.u32 	%r702, [%rd7+180];
	xor.b32  	%r1134, %r1134, %r702;
	ld.global.u32 	%r703, [%rd7+184];
	xor.b32  	%r1133, %r1133, %r703;
	ld.global.u32 	%r704, [%rd7+188];
	xor.b32  	%r1132, %r1132, %r704;
	ld.global.u32 	%r705, [%rd7+192];
	xor.b32  	%r1131, %r1131, %r705;
	ld.global.u32 	%r706, [%rd7+196];
	xor.b32  	%r1130, %r1130, %r706;
$L__BB0_26:
	and.b32  	%r708, %r635, 1024;
	setp.eq.s32 	%p15, %r708, 0;
	@%p15 bra 	$L__BB0_28;
	ld.global.u32 	%r709, [%rd7+200];
	xor.b32  	%r1134, %r1134, %r709;
	ld.global.u32 	%r710, [%rd7+204];
	xor.b32  	%r1133, %r1133, %r710;
	ld.global.u32 	%r711, [%rd7+208];
	xor.b32  	%r1132, %r1132, %r711;
	ld.global.u32 	%r712, [%rd7+212];
	xor.b32  	%r1131, %r1131, %r712;
	ld.global.u32 	%r713, [%rd7+216];
	xor.b32  	%r1130, %r1130, %r713;
$L__BB0_28:
	and.b32  	%r715, %r635, 2048;
	setp.eq.s32 	%p16, %r715, 0;
	@%p16 bra 	$L__BB0_30;
	ld.global.u32 	%r716, [%rd7+220];
	xor.b32  	%r1134, %r1134, %r716;
	ld.global.u32 	%r717, [%rd7+224];
	xor.b32  	%r1133, %r1133, %r717;
	ld.global.u32 	%r718, [%rd7+228];
	xor.b32  	%r1132, %r1132, %r718;
	ld.global.u32 	%r719, [%rd7+232];
	xor.b32  	%r1131, %r1131, %r719;
	ld.global.u32 	%r720, [%rd7+236];
	xor.b32  	%r1130, %r1130, %r720;
$L__BB0_30:
	and.b32  	%r722, %r635, 4096;
	setp.eq.s32 	%p17, %r722, 0;
	@%p17 bra 	$L__BB0_32;
	ld.global.u32 	%r723, [%rd7+240];
	xor.b32  	%r1134, %r1134, %r723;
	ld.global.u32 	%r724, [%rd7+244];
	xor.b32  	%r1133, %r1133, %r724;
	ld.global.u32 	%r725, [%rd7+248];
	xor.b32  	%r1132, %r1132, %r725;
	ld.global.u32 	%r726, [%rd7+252];
	xor.b32  	%r1131, %r1131, %r726;
	ld.global.u32 	%r727, [%rd7+256];
	xor.b32  	%r1130, %r1130, %r727;
$L__BB0_32:
	and.b32  	%r729, %r635, 8192;
	setp.eq.s32 	%p18, %r729, 0;
	@%p18 bra 	$L__BB0_34;
	ld.global.u32 	%r730, [%rd7+260];
	xor.b32  	%r1134, %r1134, %r730;
	ld.global.u32 	%r731, [%rd7+264];
	xor.b32  	%r1133, %r1133, %r731;
	ld.global.u32 	%r732, [%rd7+268];
	xor.b32  	%r1132, %r1132, %r732;
	ld.global.u32 	%r733, [%rd7+272];
	xor.b32  	%r1131, %r1131, %r733;
	ld.global.u32 	%r734, [%rd7+276];
	xor.b32  	%r1130, %r1130, %r734;
$L__BB0_34:
	and.b32  	%r736, %r635, 16384;
	setp.eq.s32 	%p19, %r736, 0;
	@%p19 bra 	$L__BB0_36;
	ld.global.u32 	%r737, [%rd7+280];
	xor.b32  	%r1134, %r1134, %r737;
	ld.global.u32 	%r738, [%rd7+284];
	xor.b32  	%r1133, %r1133, %r738;
	ld.global.u32 	%r739, [%rd7+288];
	xor.b32  	%r1132, %r1132, %r739;
	ld.global.u32 	%r740, [%rd7+292];
	xor.b32  	%r1131, %r1131, %r740;
	ld.global.u32 	%r741, [%rd7+296];
	xor.b32  	%r1130, %r1130, %r741;
$L__BB0_36:
	and.b32  	%r743, %r635, 32768;
	setp.eq.s32 	%p20, %r743, 0;
	@%p20 bra 	$L__BB0_38;
	ld.global.u32 	%r744, [%rd7+300];
	xor.b32  	%r1134, %r1134, %r744;
	ld.global.u32 	%r745, [%rd7+304];
	xor.b32  	%r1133, %r1133, %r745;
	ld.global.u32 	%r746, [%rd7+308];
	xor.b32  	%r1132, %r1132, %r746;
	ld.global.u32 	%r747, [%rd7+312];
	xor.b32  	%r1131, %r1131, %r747;
	ld.global.u32 	%r748, [%rd7+316];
	xor.b32  	%r1130, %r1130, %r748;
$L__BB0_38:
	add.s32 	%r1129, %r1129, 16;
	setp.ne.s32 	%p21, %r1129, 32;
	@%p21 bra 	$L__BB0_6;
	mad.lo.s32 	%r749, %r1123, -31, %r24;
	add.s32 	%r1123, %r749, 1;
	setp.ne.s32 	%p22, %r1123, 5;
	@%p22 bra 	$L__BB0_5;
	st.local.u32 	[%rd3+4], %r1134;
	st.local.v2.u32 	[%rd3+8], {%r1133, %r1132};
	st.local.v2.u32 	[%rd3+16], {%r1131, %r1130};
	and.b64  	%rd28, %rd5, 3;
	setp.eq.s64 	%p23, %rd28, 1;
	@%p23 bra 	$L__BB0_115;
	mov.b32 	%r1130, 0;
	mov.u32 	%r1131, %r1130;
	mov.u32 	%r1132, %r1130;
	mov.u32 	%r1133, %r1130;
	mov.u32 	%r1134, %r1130;
	mov.u32 	%r1215, %r1130;
$L__BB0_42:
	mul.wide.u32 	%rd29, %r1215, 4;
	add.s64 	%rd30, %rd3, %rd29;
	ld.local.u32 	%r199, [%rd30+4];
	shl.b32 	%r200, %r1215, 5;
	mov.b32 	%r1221, 0;
$L__BB0_43:
	.pragma "nounroll";
	shr.u32 	%r752, %r199, %r1221;
	and.b32  	%r753, %r752, 1;
	setp.eq.b32 	%p24, %r753, 1;
	not.pred 	%p25, %p24;
	add.s32 	%r754, %r200, %r1221;
	mul.lo.s32 	%r755, %r754, 5;
	mul.wide.u32 	%rd31, %r755, 4;
	add.s64 	%rd8, %rd6, %rd31;
	@%p25 bra 	$L__BB0_45;
	ld.global.u32 	%r756, [%rd8];
	xor.b32  	%r1134, %r1134, %r756;
	ld.global.u32 	%r757, [%rd8+4];
	xor.b32  	%r1133, %r1133, %r757;
	ld.global.u32 	%r758, [%rd8+8];
	xor.b32  	%r1132, %r1132, %r758;
	ld.global.u32 	%r759, [%rd8+12];
	xor.b32  	%r1131, %r1131, %r759;
	ld.global.u32 	%r760, [%rd8+16];
	xor.b32  	%r1130, %r1130, %r760;
$L__BB0_45:
	and.b32  	%r762, %r752, 2;
	setp.eq.s32 	%p26, %r762, 0;
	@%p26 bra 	$L__BB0_47;
	ld.global.u32 	%r763, [%rd8+20];
	xor.b32  	%r1134, %r1134, %r763;
	ld.global.u32 	%r764, [%rd8+24];
	xor.b32  	%r1133, %r1133, %r764;
	ld.global.u32 	%r765, [%rd8+28];
	xor.b32  	%r1132, %r1132, %r765;
	ld.global.u32 	%r766, [%rd8+32];
	xor.b32  	%r1131, %r1131, %r766;
	ld.global.u32 	%r767, [%rd8+36];
	xor.b32  	%r1130, %r1130, %r767;
$L__BB0_47:
	and.b32  	%r769, %r752, 4;
	setp.eq.s32 	%p27, %r769, 0;
	@%p27 bra 	$L__BB0_49;
	ld.global.u32 	%r770, [%rd8+40];
	xor.b32  	%r1134, %r1134, %r770;
	ld.global.u32 	%r771, [%rd8+44];
	xor.b32  	%r1133, %r1133, %r771;
	ld.global.u32 	%r772, [%rd8+48];
	xor.b32  	%r1132, %r1132, %r772;
	ld.global.u32 	%r773, [%rd8+52];
	xor.b32  	%r1131, %r1131, %r773;
	ld.global.u32 	%r774, [%rd8+56];
	xor.b32  	%r1130, %r1130, %r774;
$L__BB0_49:
	and.b32  	%r776, %r752, 8;
	setp.eq.s32 	%p28, %r776, 0;
	@%p28 bra 	$L__BB0_51;
	ld.global.u32 	%r777, [%rd8+60];
	xor.b32  	%r1134, %r1134, %r777;
	ld.global.u32 	%r778, [%rd8+64];
	xor.b32  	%r1133, %r1133, %r778;
	ld.global.u32 	%r779, [%rd8+68];
	xor.b32  	%r1132, %r1132, %r779;
	ld.global.u32 	%r780, [%rd8+72];
	xor.b32  	%r1131, %r1131, %r780;
	ld.global.u32 	%r781, [%rd8+76];
	xor.b32  	%r1130, %r1130, %r781;
$L__BB0_51:
	and.b32  	%r783, %r752, 16;
	setp.eq.s32 	%p29, %r783, 0;
	@%p29 bra 	$L__BB0_53;
	ld.global.u32 	%r784, [%rd8+80];
	xor.b32  	%r1134, %r1134, %r784;
	ld.global.u32 	%r785, [%rd8+84];
	xor.b32  	%r1133, %r1133, %r785;
	ld.global.u32 	%r786, [%rd8+88];
	xor.b32  	%r1132, %r1132, %r786;
	ld.global.u32 	%r787, [%rd8+92];
	xor.b32  	%r1131, %r1131, %r787;
	ld.global.u32 	%r788, [%rd8+96];
	xor.b32  	%r1130, %r1130, %r788;
$L__BB0_53:
	and.b32  	%r790, %r752, 32;
	setp.eq.s32 	%p30, %r790, 0;
	@%p30 bra 	$L__BB0_55;
	ld.global.u32 	%r791, [%rd8+100];
	xor.b32  	%r1134, %r1134, %r791;
	ld.global.u32 	%r792, [%rd8+104];
	xor.b32  	%r1133, %r1133, %r792;
	ld.global.u32 	%r793, [%rd8+108];
	xor.b32  	%r1132, %r1132, %r793;
	ld.global.u32 	%r794, [%rd8+112];
	xor.b32  	%r1131, %r1131, %r794;
	ld.global.u32 	%r795, [%rd8+116];
	xor.b32  	%r1130, %r1130, %r795;
$L__BB0_55:
	and.b32  	%r797, %r752, 64;
	setp.eq.s32 	%p31, %r797, 0;
	@%p31 bra 	$L__BB0_57;
	ld.global.u32 	%r798, [%rd8+120];
	xor.b32  	%r1134, %r1134, %r798;
	ld.global.u32 	%r799, [%rd8+124];
	xor.b32  	%r1133, %r1133, %r799;
	ld.global.u32 	%r800, [%rd8+128];
	xor.b32  	%r1132, %r1132, %r800;
	ld.global.u32 	%r801, [%rd8+132];
	xor.b32  	%r1131, %r1131, %r801;
	ld.global.u32 	%r802, [%rd8+136];
	xor.b32  	%r1130, %r1130, %r802;
$L__BB0_57:
	and.b32  	%r804, %r752, 128;
	setp.eq.s32 	%p32, %r804, 0;
	@%p32 bra 	$L__BB0_59;
	ld.global.u32 	%r805, [%rd8+140];
	xor.b32  	%r1134, %r1134, %r805;
	ld.global.u32 	%r806, [%rd8+144];
	xor.b32  	%r1133, %r1133, %r806;
	ld.global.u32 	%r807, [%rd8+148];
	xor.b32  	%r1132, %r1132, %r807;
	ld.global.u32 	%r808, [%rd8+152];
	xor.b32  	%r1131, %r1131, %r808;
	ld.global.u32 	%r809, [%rd8+156];
	xor.b32  	%r1130, %r1130, %r809;
$L__BB0_59:
	and.b32  	%r811, %r752, 256;
	setp.eq.s32 	%p33, %r811, 0;
	@%p33 bra 	$L__BB0_61;
	ld.global.u32 	%r812, [%rd8+160];
	xor.b32  	%r1134, %r1134, %r812;
	ld.global.u32 	%r813, [%rd8+164];
	xor.b32  	%r1133, %r1133, %r813;
	ld.global.u32 	%r814, [%rd8+168];
	xor.b32  	%r1132, %r1132, %r814;
	ld.global.u32 	%r815, [%rd8+172];
	xor.b32  	%r1131, %r1131, %r815;
	ld.global.u32 	%r816, [%rd8+176];
	xor.b32  	%r1130, %r1130, %r816;
$L__BB0_61:
	and.b32  	%r818, %r752, 512;
	setp.eq.s32 	%p34, %r818, 0;
	@%p34 bra 	$L__BB0_63;
	ld.global.u32 	%r819, [%rd8+180];
	xor.b32  	%r1134, %r1134, %r819;
	ld.global.u32 	%r820, [%rd8+184];
	xor.b32  	%r1133, %r1133, %r820;
	ld.global.u32 	%r821, [%rd8+188];
	xor.b32  	%r1132, %r1132, %r821;
	ld.global.u32 	%r822, [%rd8+192];
	xor.b32  	%r1131, %r1131, %r822;
	ld.global.u32 	%r823, [%rd8+196];
	xor.b32  	%r1130, %r1130, %r823;
$L__BB0_63:
	and.b32  	%r825, %r752, 1024;
	setp.eq.s32 	%p35, %r825, 0;
	@%p35 bra 	$L__BB0_65;
	ld.global.u32 	%r826, [%rd8+200];
	xor.b32  	%r1134, %r1134, %r826;
	ld.global.u32 	%r827, [%rd8+204];
	xor.b32  	%r1133, %r1133, %r827;
	ld.global.u32 	%r828, [%rd8+208];
	xor.b32  	%r1132, %r1132, %r828;
	ld.global.u32 	%r829, [%rd8+212];
	xor.b32  	%r1131, %r1131, %r829;
	ld.global.u32 	%r830, [%rd8+216];
	xor.b32  	%r1130, %r1130, %r830;
$L__BB0_65:
	and.b32  	%r832, %r752, 2048;
	setp.eq.s32 	%p36, %r832, 0;
	@%p36 bra 	$L__BB0_67;
	ld.global.u32 	%r833, [%rd8+220];
	xor.b32  	%r1134, %r1134, %r833;
	ld.global.u32 	%r834, [%rd8+224];
	xor.b32  	%r1133, %r1133, %r834;
	ld.global.u32 	%r835, [%rd8+228];
	xor.b32  	%r1132, %r1132, %r835;
	ld.global.u32 	%r836, [%rd8+232];
	xor.b32  	%r1131, %r1131, %r836;
	ld.global.u32 	%r837, [%rd8+236];
	xor.b32  	%r1130, %r1130, %r837;
$L__BB0_67:
	and.b32  	%r839, %r752, 4096;
	setp.eq.s32 	%p37, %r839, 0;
	@%p37 bra 	$L__BB0_69;
	ld.global.u32 	%r840, [%rd8+240];
	xor.b32  	%r1134, %r1134, %r840;
	ld.global.u32 	%r841, [%rd8+244];
	xor.b32  	%r1133, %r1133, %r841;
	ld.global.u32 	%r842, [%rd8+248];
	xor.b32  	%r1132, %r1132, %r842;
	ld.global.u32 	%r843, [%rd8+252];
	xor.b32  	%r1131, %r1131, %r843;
	ld.global.u32 	%r844, [%rd8+256];
	xor.b32  	%r1130, %r1130, %r844;
$L__BB0_69:
	and.b32  	%r846, %r752, 8192;
	setp.eq.s32 	%p38, %r846, 0;
	@%p38 bra 	$L__BB0_71;
	ld.global.u32 	%r847, [%rd8+260];
	xor.b32  	%r1134, %r1134, %r847;
	ld.global.u32 	%r848, [%rd8+264];
	xor.b32  	%r1133, %r1133, %r848;
	ld.global.u32 	%r849, [%rd8+268];
	xor.b32  	%r1132, %r1132, %r849;
	ld.global.u32 	%r850, [%rd8+272];
	xor.b32  	%r1131, %r1131, %r850;
	ld.global.u32 	%r851, [%rd8+276];
	xor.b32  	%r1130, %r1130, %r851;
$L__BB0_71:
	and.b32  	%r853, %r752, 16384;
	setp.eq.s32 	%p39, %r853, 0;
	@%p39 bra 	$L__BB0_73;
	ld.global.u32 	%r854, [%rd8+280];
	xor.b32  	%r1134, %r1134, %r854;
	ld.global.u32 	%r855, [%rd8+284];
	xor.b32  	%r1133, %r1133, %r855;
	ld.global.u32 	%r856, [%rd8+288];
	xor.b32  	%r1132, %r1132, %r856;
	ld.global.u32 	%r857, [%rd8+292];
	xor.b32  	%r1131, %r1131, %r857;
	ld.global.u32 	%r858, [%rd8+296];
	xor.b32  	%r1130, %r1130, %r858;
$L__BB0_73:
	and.b32  	%r860, %r752, 32768;
	setp.eq.s32 	%p40, %r860, 0;
	@%p40 bra 	$L__BB0_75;
	ld.global.u32 	%r861, [%rd8+300];
	xor.b32  	%r1134, %r1134, %r861;
	ld.global.u32 	%r862, [%rd8+304];
	xor.b32  	%r1133, %r1133, %r862;
	ld.global.u32 	%r863, [%rd8+308];
	xor.b32  	%r1132, %r1132, %r863;
	ld.global.u32 	%r864, [%rd8+312];
	xor.b32  	%r1131, %r1131, %r864;
	ld.global.u32 	%r865, [%rd8+316];
	xor.b32  	%r1130, %r1130, %r865;
$L__BB0_75:
	add.s32 	%r1221, %r1221, 16;
	setp.ne.s32 	%p41, %r1221, 32;
	@%p41 bra 	$L__BB0_43;
	mad.lo.s32 	%r866, %r1215, -31, %r200;
	add.s32 	%r1215, %r866, 1;
	setp.ne.s32 	%p42, %r1215, 5;
	@%p42 bra 	$L__BB0_42;
	st.local.u32 	[%rd3+4], %r1134;
	st.local.v2.u32 	[%rd3+8], {%r1133, %r1132};
	st.local.v2.u32 	[%rd3+16], {%r1131, %r1130};
	and.b64  	%rd32, %rd5, 3;
	setp.ne.s64 	%p43, %rd32, 3;
	@%p43 bra 	$L__BB0_115;
	mov.b32 	%r1130, 0;
	mov.u32 	%r1131, %r1130;
	mov.u32 	%r1132, %r1130;
	mov.u32 	%r1133, %r1130;
	mov.u32 	%r1134, %r1130;
	mov.u32 	%r1307, %r1130;
$L__BB0_79:
	mul.wide.u32 	%rd33, %r1307, 4;
	add.s64 	%rd34, %rd3, %rd33;
	ld.local.u32 	%r375, [%rd34+4];
	shl.b32 	%r376, %r1307, 5;
	mov.b32 	%r1313, 0;
$L__BB0_80:
	.pragma "nounroll";
	shr.u32 	%r869, %r375, %r1313;
	and.b32  	%r870, %r869, 1;
	setp.eq.b32 	%p44, %r870, 1;
	not.pred 	%p45, %p44;
	add.s32 	%r871, %r376, %r1313;
	mul.lo.s32 	%r872, %r871, 5;
	mul.wide.u32 	%rd35, %r872, 4;
	add.s64 	%rd9, %rd6, %rd35;
	@%p45 bra 	$L__BB0_82;
	ld.global.u32 	%r873, [%rd9];
	xor.b32  	%r1134, %r1134, %r873;
	ld.global.u32 	%r874, [%rd9+4];
	xor.b32  	%r1133, %r1133, %r874;
	ld.global.u32 	%r875, [%rd9+8];
	xor.b32  	%r1132, %r1132, %r875;
	ld.global.u32 	%r876, [%rd9+12];
	xor.b32  	%r1131, %r1131, %r876;
	ld.global.u32 	%r877, [%rd9+16];
	xor.b32  	%r1130, %r1130, %r877;
$L__BB0_82:
	and.b32  	%r879, %r869, 2;
	setp.eq.s32 	%p46, %r879, 0;
	@%p46 bra 	$L__BB0_84;
	ld.global.u32 	%r880, [%rd9+20];
	xor.b32  	%r1134, %r1134, %r880;
	ld.global.u32 	%r881, [%rd9+24];
	xor.b32  	%r1133, %r1133, %r881;
	ld.global.u32 	%r882, [%rd9+28];
	xor.b32  	%r1132, %r1132, %r882;
	ld.global.u32 	%r883, [%rd9+32];
	xor.b32  	%r1131, %r1131, %r883;
	ld.global.u32 	%r884, [%rd9+36];
	xor.b32  	%r1130, %r1130, %r884;
$L__BB0_84:
	and.b32  	%r886, %r869, 4;
	setp.eq.s32 	%p47, %r886, 0;
	@%p47 bra 	$L__BB0_86;
	ld.global.u32 	%r887, [%rd9+40];
	xor.b32  	%r1134, %r1134, %r887;
	ld.global.u32 	%r888, [%rd9+44];
	xor.b32  	%r1133, %r1133, %r888;
	ld.global.u32 	%r889, [%rd9+48];
	xor.b32  	%r1132, %r1132, %r889;
	ld.global.u32 	%r890, [%rd9+52];
	xor.b32  	%r1131, %r1131, %r890;
	ld.global.u32 	%r891, [%rd9+56];
	xor.b32  	%r1130, %r1130, %r891;
$L__BB0_86:
	and.b32  	%r893, %r869, 8;
	setp.eq.s32 	%p48, %r893, 0;
	@%p48 bra 	$L__BB0_88;
	ld.global.u32 	%r894, [%rd9+60];
	xor.b32  	%r1134, %r1134, %r894;
	ld.global.u32 	%r895, [%rd9+64];
	xor.b32  	%r1133, %r1133, %r895;
	ld.global.u32 	%r896, [%rd9+68];
	xor.b32  	%r1132, %r1132, %r896;
	ld.global.u32 	%r897, [%rd9+72];
	xor.b32  	%r1131, %r1131, %r897;
	ld.global.u32 	%r898, [%rd9+76];
	xor.b32  	%r1130, %r1130, %r898;
$L__BB0_88:
	and.b32  	%r900, %r869, 16;
	setp.eq.s32 	%p49, %r900, 0;
	@%p49 bra 	$L__BB0_90;
	ld.global.u32 	%r901, [%rd9+80];
	xor.b32  	%r1134, %r1134, %r901;
	ld.global.u32 	%r902, [%rd9+84];
	xor.b32  	%r1133, %r1133, %r902;
	ld.global.u32 	%r903, [%rd9+88];
	xor.b32  	%r1132, %r1132, %r903;
	ld.global.u32 	%r904, [%rd9+92];
	xor.b32  	%r1131, %r1131, %r904;
	ld.global.u32 	%r905, [%rd9+96];
	xor.b32  	%r1130, %r1130, %r905;
$L__BB0_90:
	and.b32  	%r907, %r869, 32;
	setp.eq.s32 	%p50, %r907, 0;
	@%p50 bra 	$L__BB0_92;
	ld.global.u32 	%r908, [%rd9+100];
	xor.b32  	%r1134, %r1134, %r908;
	ld.global.u32 	%r909, [%rd9+104];
	xor.b32  	%r1133, %r1133, %r909;
	ld.global.u32 	%r910, [%rd9+108];
	xor.b32  	%r1132, %r1132, %r910;
	ld.global.u32 	%r911, [%rd9+112];
	xor.b32  	%r1131, %r1131, %r911;
	ld.global.u32 	%r912, [%rd9+116];
	xor.b32  	%r1130, %r1130, %r912;
$L__BB0_92:
	and.b32  	%r914, %r869, 64;
	setp.eq.s32 	%p51, %r914, 0;
	@%p51 bra 	$L__BB0_94;
	ld.global.u32 	%r915, [%rd9+120];
	xor.b32  	%r1134, %r1134, %r915;
	ld.global.u32 	%r916, [%rd9+124];
	xor.b32  	%r1133, %r1133, %r916;
	ld.global.u32 	%r917, [%rd9+128];
	xor.b32  	%r1132, %r1132, %r917;
	ld.global.u32 	%r918, [%rd9+132];
	xor.b32  	%r1131, %r1131, %r918;
	ld.global.u32 	%r919, [%rd9+136];
	xor.b32  	%r1130, %r1130, %r919;
$L__BB0_94:
	and.b32  	%r921, %r869, 128;
	setp.eq.s32 	%p52, %r921, 0;
	@%p52 bra 	$L__BB0_96;
	ld.global.u32 	%r922, [%rd9+140];
	xor.b32  	%r1134, %r1134, %r922;
	ld.global.u32 	%r923, [%rd9+144];
	xor.b32  	%r1133, %r1133, %r923;
	ld.global.u32 	%r924, [%rd9+148];
	xor.b32  	%r1132, %r1132, %r924;
	ld.global.u32 	%r925, [%rd9+152];
	xor.b32  	%r1131, %r1131, %r925;
	ld.global.u32 	%r926, [%rd9+156];
	xor.b32  	%r1130, %r1130, %r926;
$L__BB0_96:
	and.b32  	%r928, %r869, 256;
	setp.eq.s32 	%p53, %r928, 0;
	@%p53 bra 	$L__BB0_98;
	ld.global.u32 	%r929, [%rd9+160];
	xor.b32  	%r1134, %r1134, %r929;
	ld.global.u32 	%r930, [%rd9+164];
	xor.b32  	%r1133, %r1133, %r930;
	ld.global.u32 	%r931, [%rd9+168];
	xor.b32  	%r1132, %r1132, %r931;
	ld.global.u32 	%r932, [%rd9+172];
	xor.b32  	%r1131, %r1131, %r932;
	ld.global.u32 	%r933, [%rd9+176];
	xor.b32  	%r1130, %r1130, %r933;
$L__BB0_98:
	and.b32  	%r935, %r869, 512;
	setp.eq.s32 	%p54, %r935, 0;
	@%p54 bra 	$L__BB0_100;
	ld.global.u32 	%r936, [%rd9+180];
	xor.b32  	%r1134, %r1134, %r936;
	ld.global.u32 	%r937, [%rd9+184];
	xor.b32  	%r1133, %r1133, %r937;
	ld.global.u32 	%r938, [%rd9+188];
	xor.b32  	%r1132, %r1132, %r938;
	ld.global.u32 	%r939, [%rd9+192];
	xor.b32  	%r1131, %r1131, %r939;
	ld.global.u32 	%r940, [%rd9+196];
	xor.b32  	%r1130, %r1130, %r940;
$L__BB0_100:
	and.b32  	%r942, %r869, 1024;
	setp.eq.s32 	%p55, %r942, 0;
	@%p55 bra 	$L__BB0_102;
	ld.global.u32 	%r943, [%rd9+200];
	xor.b32  	%r1134, %r1134, %r943;
	ld.global.u32 	%r944, [%rd9+204];
	xor.b32  	%r1133, %r1133, %r944;
	ld.global.u32 	%r945, [%rd9+208];
	xor.b32  	%r1132, %r1132, %r945;
	ld.global.u32 	%r946, [%rd9+212];
	xor.b32  	%r1131, %r1131, %r946;
	ld.global.u32 	%r947, [%rd9+216];
	xor.b32  	%r1130, %r1130, %r947;
$L__BB0_102:
	and.b32  	%r949, %r869, 2048;
	setp.eq.s32 	%p56, %r949, 0;
	@%p56 bra 	$L__BB0_104;
	ld.global.u32 	%r950, [%rd9+220];
	xor.b32  	%r1134, %r1134, %r950;
	ld.global.u32 	%r951, [%rd9+224];
	xor.b32  	%r1133, %r1133, %r951;
	ld.global.u32 	%r952, [%rd9+228];
	xor.b32  	%r1132, %r1132, %r952;
	ld.global.u32 	%r953, [%rd9+232];
	xor.b32  	%r1131, %r1131, %r953;
	ld.global.u32 	%r954, [%rd9+236];
	xor.b32  	%r1130, %r1130, %r954;
$L__BB0_104:
	and.b32  	%r956, %r869, 4096;
	setp.eq.s32 	%p57, %r956, 0;
	@%p57 bra 	$L__BB0_106;
	ld.global.u32 	%r957, [%rd9+240];
	xor.b32  	%r1134, %r1134, %r957;
	ld.global.u32 	%r958, [%rd9+244];
	xor.b32  	%r1133, %r1133, %r958;
	ld.global.u32 	%r959, [%rd9+248];
	xor.b32  	%r1132, %r1132, %r959;
	ld.global.u32 	%r960, [%rd9+252];
	xor.b32  	%r1131, %r1131, %r960;
	ld.global.u32 	%r961, [%rd9+256];
	xor.b32  	%r1130, %r1130, %r961;
$L__BB0_106:
	and.b32  	%r963, %r869, 8192;
	setp.eq.s32 	%p58, %r963, 0;
	@%p58 bra 	$L__BB0_108;
	ld.global.u32 	%r964, [%rd9+260];
	xor.b32  	%r1134, %r1134, %r964;
	ld.global.u32 	%r965, [%rd9+264];
	xor.b32  	%r1133, %r1133, %r965;
	ld.global.u32 	%r966, [%rd9+268];
	xor.b32  	%r1132, %r1132, %r966;
	ld.global.u32 	%r967, [%rd9+272];
	xor.b32  	%r1131, %r1131, %r967;
	ld.global.u32 	%r968, [%rd9+276];
	xor.b32  	%r1130, %r1130, %r968;
$L__BB0_108:
	and.b32  	%r970, %r869, 16384;
	setp.eq.s32 	%p59, %r970, 0;
	@%p59 bra 	$L__BB0_110;
	ld.global.u32 	%r971, [%rd9+280];
	xor.b32  	%r1134, %r1134, %r971;
	ld.global.u32 	%r972, [%rd9+284];
	xor.b32  	%r1133, %r1133, %r972;
	ld.global.u32 	%r973, [%rd9+288];
	xor.b32  	%r1132, %r1132, %r973;
	ld.global.u32 	%r974, [%rd9+292];
	xor.b32  	%r1131, %r1131, %r974;
	ld.global.u32 	%r975, [%rd9+296];
	xor.b32  	%r1130, %r1130, %r975;
$L__BB0_110:
	and.b32  	%r977, %r869, 32768;
	setp.eq.s32 	%p60, %r977, 0;
	@%p60 bra 	$L__BB0_112;
	ld.global.u32 	%r978, [%rd9+300];
	xor.b32  	%r1134, %r1134, %r978;
	ld.global.u32 	%r979, [%rd9+304];
	xor.b32  	%r1133, %r1133, %r979;
	ld.global.u32 	%r980, [%rd9+308];
	xor.b32  	%r1132, %r1132, %r980;
	ld.global.u32 	%r981, [%rd9+312];
	xor.b32  	%r1131, %r1131, %r981;
	ld.global.u32 	%r982, [%rd9+316];
	xor.b32  	%r1130, %r1130, %r982;
$L__BB0_112:
	add.s32 	%r1313, %r1313, 16;
	setp.ne.s32 	%p61, %r1313, 32;
	@%p61 bra 	$L__BB0_80;
	mad.lo.s32 	%r983, %r1307, -31, %r376;
	add.s32 	%r1307, %r983, 1;
	setp.ne.s32 	%p62, %r1307, 5;
	@%p62 bra 	$L__BB0_79;
	st.local.u32 	[%rd3+4], %r1134;
	st.local.v2.u32 	[%rd3+8], {%r1133, %r1132};
	st.local.v2.u32 	[%rd3+16], {%r1131, %r1130};
$L__BB0_115:
	shr.u64 	%rd60, %rd5, 2;
	add.s32 	%r1117, %r1117, 1;
	setp.gt.u64 	%p63, %rd5, 3;
	@%p63 bra 	$L__BB0_3;
$L__BB0_116:
	setp.ge.s32 	%p64, %r1411, %r616;
	@%p64 bra 	$L__BB0_127;
	add.s32 	%r557, %r622, %r4;
	max.s32 	%r984, %r616, %r557;
	setp.lt.s32 	%p65, %r557, %r616;
	selp.u32 	%r985, 1, 0, %p65;
	add.s32 	%r986, %r557, %r985;
	sub.s32 	%r987, %r984, %r986;
	div.u32 	%r988, %r987, %r4;
	add.s32 	%r558, %r988, %r985;
	add.s32 	%r559, %r557, %r4;
	mov.u32 	%r989, %nctaid.x;
	mul.lo.s32 	%r560, %r989, %r1;
$L__BB0_118:
	mov.u32 	%r564, %r1132;
	mov.u32 	%r563, %r1131;
	mov.u32 	%r562, %r1130;
	mov.u32 	%r561, %r1432;
	setp.ge.s32 	%p66, %r622, %r616;
	@%p66 bra 	$L__BB0_126;
	and.b32  	%r991, %r558, 3;
	setp.eq.s32 	%p67, %r991, 3;
	mul.lo.s32 	%r568, %r1411, %r616;
	mov.u32 	%r1432, %r561;
	mov.u32 	%r1413, %r562;
	mov.u32 	%r1414, %r563;
	mov.u32 	%r1132, %r564;
	mov.u32 	%r1418, %r622;
	@%p67 bra 	$L__BB0_123;
	ld.param.u64 	%rd58, [_Z18InitializeMatricesPfS_S_iy_param_2];
	setp.eq.s32 	%p68, %r991, 0;
	shr.u32 	%r993, %r1134, 2;
	xor.b32  	%r994, %r993, %r1134;
	shl.b32 	%r995, %r562, 4;
	shl.b32 	%r996, %r994, 1;
	xor.b32  	%r997, %r996, %r995;
	xor.b32  	%r998, %r997, %r994;
	xor.b32  	%r569, %r998, %r562;
	add.s32 	%r999, %r561, %r569;
	add.s32 	%r1000, %r999, 362437;
	cvt.rn.f32.u32 	%f1, %r1000;
	fma.rn.f32 	%f2, %f1, 0f2F800000, 0f2F000000;
	add.s32 	%r1001, %r622, %r568;
	mul.wide.s32 	%rd36, %r1001, 4;
	add.s64 	%rd11, %rd2, %rd36;
	st.global.f32 	[%rd11], %f2;
	shr.u32 	%r1002, %r1133, 2;
	xor.b32  	%r1003, %r1002, %r1133;
	shl.b32 	%r1004, %r569, 4;
	shl.b32 	%r1005, %r1003, 1;
	xor.b32  	%r1006, %r1005, %r1004;
	xor.b32  	%r1007, %r1006, %r1003;
	xor.b32  	%r570, %r1007, %r569;
	add.s32 	%r1432, %r561, 724874;
	add.s32 	%r1008, %r570, %r1432;
	cvt.rn.f32.u32 	%f3, %r1008;
	fma.rn.f32 	%f4, %f3, 0f2F800000, 0f2F000000;
	cvta.to.global.u64 	%rd37, %rd58;
	add.s64 	%rd12, %rd37, %rd36;
	st.global.f32 	[%rd12], %f4;
	add.s64 	%rd13, %rd1, %rd36;
	mov.b32 	%r1009, 0;
	st.global.u32 	[%rd13], %r1009;
	mov.u32 	%r1413, %r570;
	mov.u32 	%r1414, %r569;
	mov.u32 	%r1132, %r562;
	mov.u32 	%r1133, %r563;
	mov.u32 	%r1134, %r564;
	mov.u32 	%r1418, %r557;
	mov.u32 	%r1131, %r569;
	mov.u32 	%r1130, %r570;
	@%p68 bra 	$L__BB0_123;
	and.b32  	%r1010, %r558, 3;
	setp.eq.s32 	%p69, %r1010, 1;
	shr.u32 	%r1011, %r564, 2;
	xor.b32  	%r1012, %r1011, %r564;
	shl.b32 	%r1013, %r570, 4;
	shl.b32 	%r1014, %r1012, 1;
	xor.b32  	%r1015, %r1014, %r1013;
	xor.b32  	%r1016, %r1015, %r1012;
	xor.b32  	%r1131, %r1016, %r570;
	add.s32 	%r1017, %r561, %r1131;
	add.s32 	%r1018, %r1017, 1087311;
	cvt.rn.f32.u32 	%f5, %r1018;
	fma.rn.f32 	%f6, %f5, 0f2F800000, 0f2F000000;
	shl.b32 	%r573, %r4, 2;
	cvt.u64.u32 	%rd38, %r573;
	add.s64 	%rd14, %rd11, %rd38;
	st.global.f32 	[%rd14], %f6;
	shr.u32 	%r1019, %r563, 2;
	xor.b32  	%r1020, %r1019, %r563;
	shl.b32 	%r1021, %r1131, 4;
	shl.b32 	%r1022, %r1020, 1;
	xor.b32  	%r1023, %r1022, %r1021;
	xor.b32  	%r1024, %r1023, %r1020;
	xor.b32  	%r1130, %r1024, %r1131;
	add.s32 	%r1432, %r561, 1449748;
	add.s32 	%r1025, %r1130, %r1432;
	cvt.rn.f32.u32 	%f7, %r1025;
	fma.rn.f32 	%f8, %f7, 0f2F800000, 0f2F000000;
	add.s64 	%rd15, %rd12, %rd38;
	st.global.f32 	[%rd15], %f8;
	add.s64 	%rd16, %rd13, %rd38;
	mov.b32 	%r1026, 0;
	st.global.u32 	[%rd16], %r1026;
	mov.u32 	%r1413, %r1130;
	mov.u32 	%r1414, %r1131;
	mov.u32 	%r1132, %r570;
	mov.u32 	%r1133, %r569;
	mov.u32 	%r1134, %r562;
	mov.u32 	%r1418, %r559;
	@%p69 bra 	$L__BB0_123;
	add.s32 	%r1418, %r559, %r4;
	shr.u32 	%r1027, %r562, 2;
	xor.b32  	%r1028, %r1027, %r562;
	shl.b32 	%r1029, %r1130, 4;
	shl.b32 	%r1030, %r1028, 1;
	xor.b32  	%r1031, %r1030, %r1029;
	xor.b32  	%r1032, %r1031, %r1028;
	xor.b32  	%r1414, %r1032, %r1130;
	add.s32 	%r1033, %r561, %r1414;
	add.s32 	%r1034, %r1033, 1812185;
	cvt.rn.f32.u32 	%f9, %r1034;
	fma.rn.f32 	%f10, %f9, 0f2F800000, 0f2F000000;
	add.s64 	%rd40, %rd14, %rd38;
	st.global.f32 	[%rd40], %f10;
	shr.u32 	%r1035, %r569, 2;
	xor.b32  	%r1036, %r1035, %r569;
	shl.b32 	%r1037, %r1414, 4;
	shl.b32 	%r1038, %r1036, 1;
	xor.b32  	%r1039, %r1038, %r1037;
	xor.b32  	%r1040, %r1039, %r1036;
	xor.b32  	%r1413, %r1040, %r1414;
	add.s32 	%r1432, %r561, 2174622;
	add.s32 	%r1041, %r1413, %r1432;
	cvt.rn.f32.u32 	%f11, %r1041;
	fma.rn.f32 	%f12, %f11, 0f2F800000, 0f2F000000;
	add.s64 	%rd41, %rd15, %rd38;
	st.global.f32 	[%rd41], %f12;
	add.s64 	%rd42, %rd16, %rd38;
	mov.b32 	%r1042, 0;
	st.global.u32 	[%rd42], %r1042;
	mov.u32 	%r1132, %r1130;
	mov.u32 	%r1133, %r1131;
	mov.u32 	%r1134, %r570;
	mov.u32 	%r1131, %r1414;
	mov.u32 	%r1130, %r1413;
$L__BB0_123:
	setp.lt.u32 	%p70, %r558, 3;
	@%p70 bra 	$L__BB0_126;
	mov.u32 	%r1130, %r1413;
	mov.u32 	%r1131, %r1414;
$L__BB0_125:
	ld.param.u64 	%rd59, [_Z18InitializeMatricesPfS_S_iy_param_2];
	shr.u32 	%r1043, %r1134, 2;
	xor.b32  	%r1044, %r1043, %r1134;
	shl.b32 	%r1045, %r1130, 4;
	shl.b32 	%r1046, %r1044, 1;
	xor.b32  	%r1047, %r1046, %r1045;
	xor.b32  	%r1048, %r1047, %r1044;
	xor.b32  	%r1049, %r1048, %r1130;
	add.s32 	%r1050, %r1432, %r1049;
	add.s32 	%r1051, %r1050, 362437;
	cvt.rn.f32.u32 	%f13, %r1051;
	fma.rn.f32 	%f14, %f13, 0f2F800000, 0f2F000000;
	add.s32 	%r1052, %r1418, %r568;
	mul.wide.s32 	%rd43, %r1052, 4;
	add.s64 	%rd44, %rd2, %rd43;
	st.global.f32 	[%rd44], %f14;
	shr.u32 	%r1053, %r1133, 2;
	xor.b32  	%r1054, %r1053, %r1133;
	shl.b32 	%r1055, %r1049, 4;
	shl.b32 	%r1056, %r1054, 1;
	xor.b32  	%r1057, %r1056, %r1055;
	xor.b32  	%r1058, %r1057, %r1054;
	xor.b32  	%r1059, %r1058, %r1049;
	add.s32 	%r1060, %r1432, %r1059;
	add.s32 	%r1061, %r1060, 724874;
	cvt.rn.f32.u32 	%f15, %r1061;
	fma.rn.f32 	%f16, %f15, 0f2F800000, 0f2F000000;
	cvta.to.global.u64 	%rd45, %rd59;
	add.s64 	%rd46, %rd45, %rd43;
	st.global.f32 	[%rd46], %f16;
	add.s64 	%rd47, %rd1, %rd43;
	mov.b32 	%r1062, 0;
	st.global.u32 	[%rd47], %r1062;
	shr.u32 	%r1063, %r1132, 2;
	xor.b32  	%r1064, %r1063, %r1132;
	shl.b32 	%r1065, %r1059, 4;
	shl.b32 	%r1066, %r1064, 1;
	xor.b32  	%r1067, %r1066, %r1065;
	xor.b32  	%r1068, %r1067, %r1064;
	xor.b32  	%r1069, %r1068, %r1059;
	add.s32 	%r1070, %r1432, %r1069;
	add.s32 	%r1071, %r1070, 1087311;
	cvt.rn.f32.u32 	%f17, %r1071;
	fma.rn.f32 	%f18, %f17, 0f2F800000, 0f2F000000;
	shl.b32 	%r1072, %r4, 2;
	cvt.u64.u32 	%rd48, %r1072;
	add.s64 	%rd49, %rd44, %rd48;
	st.global.f32 	[%rd49], %f18;
	shr.u32 	%r1073, %r1131, 2;
	xor.b32  	%r1074, %r1073, %r1131;
	shl.b32 	%r1075, %r1069, 4;
	shl.b32 	%r1076, %r1074, 1;
	xor.b32  	%r1077, %r1076, %r1075;
	xor.b32  	%r1078, %r1077, %r1074;
	xor.b32  	%r1134, %r1078, %r1069;
	add.s32 	%r1079, %r1432, %r1134;
	add.s32 	%r1080, %r1079, 1449748;
	cvt.rn.f32.u32 	%f19, %r1080;
	fma.rn.f32 	%f20, %f19, 0f2F800000, 0f2F000000;
	add.s64 	%rd50, %rd46, %rd48;
	st.global.f32 	[%rd50], %f20;
	add.s64 	%rd51, %rd47, %rd48;
	st.global.u32 	[%rd51], %r1062;
	shr.u32 	%r1081, %r1130, 2;
	xor.b32  	%r1082, %r1081, %r1130;
	shl.b32 	%r1083, %r1134, 4;
	shl.b32 	%r1084, %r1082, 1;
	xor.b32  	%r1085, %r1084, %r1083;
	xor.b32  	%r1086, %r1085, %r1082;
	xor.b32  	%r1133, %r1086, %r1134;
	add.s32 	%r1087, %r1432, %r1133;
	add.s32 	%r1088, %r1087, 1812185;
	cvt.rn.f32.u32 	%f21, %r1088;
	fma.rn.f32 	%f22, %f21, 0f2F800000, 0f2F000000;
	add.s64 	%rd52, %rd49, %rd48;
	st.global.f32 	[%rd52], %f22;
	shr.u32 	%r1089, %r1049, 2;
	xor.b32  	%r1090, %r1089, %r1049;
	shl.b32 	%r1091, %r1133, 4;
	shl.b32 	%r1092, %r1090, 1;
	xor.b32  	%r1093, %r1092, %r1091;
	xor.b32  	%r1094, %r1093, %r1090;
	xor.b32  	%r1132, %r1094, %r1133;
	add.s32 	%r1095, %r1432, %r1132;
	add.s32 	%r1096, %r1095, 2174622;
	cvt.rn.f32.u32 	%f23, %r1096;
	fma.rn.f32 	%f24, %f23, 0f2F800000, 0f2F000000;
	add.s64 	%rd53, %rd50, %rd48;
	st.global.f32 	[%rd53], %f24;
	add.s64 	%rd54, %rd51, %rd48;
	st.global.u32 	[%rd54], %r1062;
	shr.u32 	%r1097, %r1059, 2;
	xor.b32  	%r1098, %r1097, %r1059;
	shl.b32 	%r1099, %r1132, 4;
	shl.b32 	%r1100, %r1098, 1;
	xor.b32  	%r1101, %r1100, %r1099;
	xor.b32  	%r1102, %r1101, %r1098;
	xor.b32  	%r1131, %r1102, %r1132;
	add.s32 	%r1103, %r1432, %r1131;
	add.s32 	%r1104, %r1103, 2537059;
	cvt.rn.f32.u32 	%f25, %r1104;
	fma.rn.f32 	%f26, %f25, 0f2F800000, 0f2F000000;
	add.s64 	%rd55, %rd52, %rd48;
	st.global.f32 	[%rd55], %f26;
	shr.u32 	%r1105, %r1069, 2;
	xor.b32  	%r1106, %r1105, %r1069;
	shl.b32 	%r1107, %r1131, 4;
	shl.b32 	%r1108, %r1106, 1;
	xor.b32  	%r1109, %r1108, %r1107;
	xor.b32  	%r1110, %r1109, %r1106;
	xor.b32  	%r1130, %r1110, %r1131;
	add.s32 	%r1432, %r1432, 2899496;
	add.s32 	%r1111, %r1130, %r1432;
	cvt.rn.f32.u32 	%f27, %r1111;
	fma.rn.f32 	%f28, %f27, 0f2F800000, 0f2F000000;
	add.s64 	%rd56, %rd53, %rd48;
	st.global.f32 	[%rd56], %f28;
	add.s64 	%rd57, %rd54, %rd48;
	st.global.u32 	[%rd57], %r1062;
	add.s32 	%r1418, %r1072, %r1418;
	setp.lt.s32 	%p71, %r1418, %r616;
	@%p71 bra 	$L__BB0_125;
$L__BB0_126:
	add.s32 	%r1411, %r1411, %r560;
	setp.lt.s32 	%p72, %r1411, %r616;
	@%p72 bra 	$L__BB0_118;
$L__BB0_127:
	ret;

}
	// .globl	_Z6MatMulPfPKfS1_i
.visible .entry _Z6MatMulPfPKfS1_i(
	.param .u64 .ptr .align 1 _Z6MatMulPfPKfS1_i_param_0,
	.param .u64 .ptr .align 1 _Z6MatMulPfPKfS1_i_param_1,
	.param .u64 .ptr .align 1 _Z6MatMulPfPKfS1_i_param_2,
	.param .u32 _Z6MatMulPfPKfS1_i_param_3
)
{
	.reg .pred 	%p<15>;
	.reg .b32 	%r<130>;
	.reg .b32 	%f<62>;
	.reg .b64 	%rd<49>;

	ld.param.u64 	%rd4, [_Z6MatMulPfPKfS1_i_param_0];
	ld.param.u64 	%rd5, [_Z6MatMulPfPKfS1_i_param_1];
	ld.param.u64 	%rd6, [_Z6MatMulPfPKfS1_i_param_2];
	ld.param.u32 	%r66, [_Z6MatMulPfPKfS1_i_param_3];
	cvta.to.global.u64 	%rd1, %rd6;
	cvta.to.global.u64 	%rd2, %rd5;
	cvta.to.global.u64 	%rd3, %rd4;
	mov.u32 	%r67, %tid.x;
	mov.u32 	%r68, %ctaid.x;
	mov.u32 	%r69, %ntid.x;
	mad.lo.s32 	%r106, %r68, %r69, %r67;
	mov.u32 	%r70, %tid.y;
	mov.u32 	%r71, %ctaid.y;
	mov.u32 	%r2, %ntid.y;
	mad.lo.s32 	%r3, %r71, %r2, %r70;
	mov.u32 	%r72, %nctaid.x;
	mul.lo.s32 	%r4, %r72, %r69;
	setp.ge.s32 	%p1, %r106, %r66;
	@%p1 bra 	$L__BB1_21;
	setp.gt.s32 	%p2, %r66, 0;
	@%p2 bra 	$L__BB1_2;
	bra.uni 	$L__BB1_18;
$L__BB1_2:
	and.b32  	%r5, %r66, 7;
	and.b32  	%r6, %r66, 3;
	and.b32  	%r7, %r66, 2147483640;
	and.b32  	%r8, %r66, 1;
	neg.s32 	%r9, %r7;
	shl.b32 	%r10, %r66, 3;
	shl.b32 	%r11, %r66, 1;
	mul.lo.s32 	%r12, %r66, 5;
	mul.lo.s32 	%r13, %r66, 6;
	mov.u32 	%r75, %nctaid.y;
	mul.lo.s32 	%r14, %r75, %r2;
$L__BB1_3:
	setp.lt.s32 	%p5, %r3, %r66;
	@%p5 bra 	$L__BB1_5;
$L__BB1_4:
	add.s32 	%r106, %r106, %r4;
	setp.lt.s32 	%p14, %r106, %r66;
	@%p14 bra 	$L__BB1_3;
	bra.uni 	$L__BB1_21;
$L__BB1_5:
	mul.lo.s32 	%r17, %r106, %r66;
	mov.u32 	%r107, %r3;
$L__BB1_6:
	add.s32 	%r78, %r66, -1;
	setp.lt.u32 	%p6, %r78, 7;
	mov.b32 	%r123, 0;
	mov.u32 	%r128, %r123;
	@%p6 bra 	$L__BB1_9;
	add.s32 	%r116, %r66, %r107;
	add.s32 	%r115, %r11, %r107;
	mad.lo.s32 	%r114, %r66, 3, %r107;
	shl.b32 	%r80, %r66, 2;
	add.s32 	%r113, %r80, %r107;
	add.s32 	%r112, %r12, %r107;
	add.s32 	%r111, %r13, %r107;
	mad.lo.s32 	%r110, %r66, 7, %r107;
	mov.b32 	%r128, 0;
	mov.u32 	%r108, %r17;
	mov.u32 	%r109, %r107;
	mov.u32 	%r117, %r9;
$L__BB1_8:
	.pragma "nounroll";
	mul.wide.s32 	%rd9, %r108, 4;
	add.s64 	%rd10, %rd2, %rd9;
	ld.global.f32 	%f1, [%rd10];
	mul.wide.u32 	%rd11, %r109, 4;
	add.s64 	%rd12, %rd1, %rd11;
	ld.global.f32 	%f2, [%rd12];
	cvt.rn.f32.s32 	%f3, %r128;
	fma.rn.f32 	%f4, %f1, %f2, %f3;
	cvt.rzi.s32.f32 	%r81, %f4;
	ld.global.f32 	%f5, [%rd10+4];
	mul.wide.u32 	%rd13, %r116, 4;
	add.s64 	%rd14, %rd1, %rd13;
	ld.global.f32 	%f6, [%rd14];
	cvt.rn.f32.s32 	%f7, %r81;
	fma.rn.f32 	%f8, %f5, %f6, %f7;
	cvt.rzi.s32.f32 	%r82, %f8;
	ld.global.f32 	%f9, [%rd10+8];
	mul.wide.u32 	%rd15, %r115, 4;
	add.s64 	%rd16, %rd1, %rd15;
	ld.global.f32 	%f10, [%rd16];
	cvt.rn.f32.s32 	%f11, %r82;
	fma.rn.f32 	%f12, %f9, %f10, %f11;
	cvt.rzi.s32.f32 	%r83, %f12;
	ld.global.f32 	%f13, [%rd10+12];
	mul.wide.u32 	%rd17, %r114, 4;
	add.s64 	%rd18, %rd1, %rd17;
	ld.global.f32 	%f14, [%rd18];
	cvt.rn.f32.s32 	%f15, %r83;
	fma.rn.f32 	%f16, %f13, %f14, %f15;
	cvt.rzi.s32.f32 	%r84, %f16;
	ld.global.f32 	%f17, [%rd10+16];
	mul.wide.u32 	%rd19, %r113, 4;
	add.s64 	%rd20, %rd1, %rd19;
	ld.global.f32 	%f18, [%rd20];
	cvt.rn.f32.s32 	%f19, %r84;
	fma.rn.f32 	%f20, %f17, %f18, %f19;
	cvt.rzi.s32.f32 	%r85, %f20;
	ld.global.f32 	%f21, [%rd10+20];
	mul.wide.u32 	%rd21, %r112, 4;
	add.s64 	%rd22, %rd1, %rd21;
	ld.global.f32 	%f22, [%rd22];
	cvt.rn.f32.s32 	%f23, %r85;
	fma.rn.f32 	%f24, %f21, %f22, %f23;
	cvt.rzi.s32.f32 	%r86, %f24;
	ld.global.f32 	%f25, [%rd10+24];
	mul.wide.u32 	%rd23, %r111, 4;
	add.s64 	%rd24, %rd1, %rd23;
	ld.global.f32 	%f26, [%rd24];
	cvt.rn.f32.s32 	%f27, %r86;
	fma.rn.f32 	%f28, %f25, %f26, %f27;
	cvt.rzi.s32.f32 	%r87, %f28;
	ld.global.f32 	%f29, [%rd10+28];
	mul.wide.u32 	%rd25, %r110, 4;
	add.s64 	%rd26, %rd1, %rd25;
	ld.global.f32 	%f30, [%rd26];
	cvt.rn.f32.s32 	%f31, %r87;
	fma.rn.f32 	%f32, %f29, %f30, %f31;
	cvt.rzi.s32.f32 	%r128, %f32;
	add.s32 	%r117, %r117, 8;
	add.s32 	%r116, %r116, %r10;
	add.s32 	%r115, %r115, %r10;
	add.s32 	%r114, %r114, %r10;
	add.s32 	%r113, %r113, %r10;
	add.s32 	%r112, %r112, %r10;
	add.s32 	%r111, %r111, %r10;
	add.s32 	%r110, %r110, %r10;
	add.s32 	%r109, %r109, %r10;
	add.s32 	%r108, %r108, 8;
	setp.ne.s32 	%p7, %r117, 0;
	mov.u32 	%r123, %r7;
	@%p7 bra 	$L__BB1_8;
$L__BB1_9:
	setp.eq.s32 	%p8, %r5, 0;
	@%p8 bra 	$L__BB1_17;
	add.s32 	%r89, %r5, -1;
	setp.lt.u32 	%p9, %r89, 3;
	@%p9 bra 	$L__BB1_12;
	add.s32 	%r90, %r123, %r17;
	mul.wide.s32 	%rd27, %r90, 4;
	add.s64 	%rd28, %rd2, %rd27;
	ld.global.f32 	%f33, [%rd28];
	mad.lo.s32 	%r91, %r123, %r66, %r107;
	mul.wide.u32 	%rd29, %r91, 4;
	add.s64 	%rd30, %rd1, %rd29;
	ld.global.f32 	%f34, [%rd30];
	cvt.rn.f32.s32 	%f35, %r128;
	fma.rn.f32 	%f36, %f33, %f34, %f35;
	cvt.rzi.s32.f32 	%r92, %f36;
	ld.global.f32 	%f37, [%rd28+4];
	add.s32 	%r93, %r91, %r66;
	mul.wide.u32 	%rd31, %r93, 4;
	add.s64 	%rd32, %rd1, %rd31;
	ld.global.f32 	%f38, [%rd32];
	cvt.rn.f32.s32 	%f39, %r92;
	fma.rn.f32 	%f40, %f37, %f38, %f39;
	cvt.rzi.s32.f32 	%r94, %f40;
	ld.global.f32 	%f41, [%rd28+8];
	add.s32 	%r95, %r93, %r66;
	mul.wide.u32 	%rd33, %r95, 4;
	add.s64 	%rd34, %rd1, %rd33;
	ld.global.f32 	%f42, [%rd34];
	cvt.rn.f32.s32 	%f43, %r94;
	fma.rn.f32 	%f44, %f41, %f42, %f43;
	cvt.rzi.s32.f32 	%r96, %f44;
	ld.global.f32 	%f45, [%rd28+12];
	add.s32 	%r97, %r95, %r66;
	mul.wide.u32 	%rd35, %r97, 4;
	add.s64 	%rd36, %rd1, %rd35;
	ld.global.f32 	%f46, [%rd36];
	cvt.rn.f32.s32 	%f47, %r96;
	fma.rn.f32 	%f48, %f45, %f46, %f47;
	cvt.rzi.s32.f32 	%r128, %f48;
	add.s32 	%r123, %r123, 4;
$L__BB1_12:
	setp.eq.s32 	%p10, %r6, 0;
	@%p10 bra 	$L__BB1_17;
	setp.eq.s32 	%p11, %r6, 1;
	@%p11 bra 	$L__BB1_15;
	add.s32 	%r99, %r123, %r17;
	mul.wide.s32 	%rd37, %r99, 4;
	add.s64 	%rd38, %rd2, %rd37;
	ld.global.f32 	%f49, [%rd38];
	mad.lo.s32 	%r100, %r123, %r66, %r107;
	mul.wide.u32 	%rd39, %r100, 4;
	add.s64 	%rd40, %rd1, %rd39;
	ld.global.f32 	%f50, [%rd40];
	cvt.rn.f32.s32 	%f51, %r128;
	fma.rn.f32 	%f52, %f49, %f50, %f51;
	cvt.rzi.s32.f32 	%r101, %f52;
	ld.global.f32 	%f53, [%rd38+4];
	add.s32 	%r102, %r100, %r66;
	mul.wide.u32 	%rd41, %r102, 4;
	add.s64 	%rd42, %rd1, %rd41;
	ld.global.f32 	%f54, [%rd42];
	cvt.rn.f32.s32 	%f55, %r101;
	fma.rn.f32 	%f56, %f53, %f54, %f55;
	cvt.rzi.s32.f32 	%r128, %f56;
	add.s32 	%r123, %r123, 2;
$L__BB1_15:
	setp.eq.s32 	%p12, %r8, 0;
	@%p12 bra 	$L__BB1_17;
	add.s32 	%r103, %r123, %r17;
	mul.wide.s32 	%rd43, %r103, 4;
	add.s64 	%rd44, %rd2, %rd43;
	ld.global.f32 	%f57, [%rd44];
	mad.lo.s32 	%r104, %r123, %r66, %r107;
	mul.wide.u32 	%rd45, %r104, 4;
	add.s64 	%rd46, %rd1, %rd45;
	ld.global.f32 	%f58, [%rd46];
	cvt.rn.f32.s32 	%f59, %r128;
	fma.rn.f32 	%f60, %f57, %f58, %f59;
	cvt.rzi.s32.f32 	%r128, %f60;
$L__BB1_17:
	cvt.rn.f32.s32 	%f61, %r128;
	add.s32 	%r105, %r107, %r17;
	mul.wide.s32 	%rd47, %r105, 4;
	add.s64 	%rd48, %rd3, %rd47;
	st.global.f32 	[%rd48], %f61;
	add.s32 	%r107, %r107, %r14;
	setp.lt.s32 	%p13, %r107, %r66;
	@%p13 bra 	$L__BB1_6;
	bra.uni 	$L__BB1_4;
$L__BB1_18:
	setp.ge.s32 	%p3, %r3, %r66;
	@%p3 bra 	$L__BB1_20;
	mad.lo.s32 	%r73, %r106, %r66, %r3;
	mul.wide.s32 	%rd7, %r73, 4;
	add.s64 	%rd8, %rd3, %rd7;
	mov.b32 	%r74, 0;
	st.global.u32 	[%rd8], %r74;
$L__BB1_20:
	add.s32 	%r106, %r106, %r4;
	setp.lt.s32 	%p4, %r106, %r66;
	@%p4 bra 	$L__BB1_18;
$L__BB1_21:
	ret;

}


// ===== COMPILED SASS (sm_100) =====

	.target	sm_100

	.elftype	@"ET_EXEC"


//--------------------- .note.nv.tkinfo           --------------------------
	.section	.note.nv.tkinfo,"",@"SHT_NOTE"
	.sectionflags	@"SHF_NOTE_NV_TKINFO"
	.tkinfo
        /*0018*/ 	.word	0x00000002
        /*0030*/ 	.string	""
        /*0030*/ 	.string	"ptxas"
        /*0030*/ 	.string	"Cuda compilation tools, release 13.0, V13.0.88"
        /*0030*/ 	.string	"Build cuda_13.0.r13.0/compiler.36424714_0"
        /*0030*/ 	.string	"-arch sm_100 -m 64 "



//--------------------- .note.nv.cuinfo           --------------------------
	.section	.note.nv.cuinfo,"",@"SHT_NOTE"
	.sectionflags	@"SHF_NOTE_NV_CUINFO"
        /*0018*/ 	.short	0x0002
        /*001a*/ 	.short	0x0064
        /*001c*/ 	.short	0x0082
	.zero		2


//--------------------- .nv.info                  --------------------------
	.section	.nv.info,"",@"SHT_CUDA_INFO"
	.align	4


	//----- nvinfo : EIATTR_REGCOUNT
	.align		4
        /*0000*/ 	.byte	0x04, 0x2f
        /*0002*/ 	.short	(.L_10 - .L_9)
	.align		4
.L_9:
        /*0004*/ 	.word	index@(_Z18InitializeMatricesPfS_S_iy)
        /*0008*/ 	.word	0x00000028


	//----- nvinfo : EIATTR_FRAME_SIZE
	.align		4
.L_10:
        /*000c*/ 	.byte	0x04, 0x11
        /*000e*/ 	.short	(.L_12 - .L_11)
	.align		4
.L_11:
        /*0010*/ 	.word	index@(_Z18InitializeMatricesPfS_S_iy)
        /*0014*/ 	.word	0x00000030


	//----- nvinfo : EIATTR_REGCOUNT
	.align		4
.L_12:
        /*0018*/ 	.byte	0x04, 0x2f
        /*001a*/ 	.short	(.L_14 - .L_13)
	.align		4
.L_13:
        /*001c*/ 	.word	index@(_Z6MatMulPfPKfS1_i)
        /*0020*/ 	.word	0x00000020


	//----- nvinfo : EIATTR_FRAME_SIZE
	.align		4
.L_14:
        /*0024*/ 	.byte	0x04, 0x11
        /*0026*/ 	.short	(.L_16 - .L_15)
	.align		4
.L_15:
        /*0028*/ 	.word	index@(_Z6MatMulPfPKfS1_i)
        /*002c*/ 	.word	0x00000000


	//----- nvinfo : EIATTR_MIN_STACK_SIZE
	.align		4
.L_16:
        /*0030*/ 	.byte	0x04, 0x12
        /*0032*/ 	.short	(.L_18 - .L_17)
	.align		4
.L_17:
        /*0034*/ 	.word	index@(_Z6MatMulPfPKfS1_i)
        /*0038*/ 	.word	0x00000000


	//----- nvinfo : EIATTR_MIN_STACK_SIZE
	.align		4
.L_18:
        /*003c*/ 	.byte	0x04, 0x12
        /*003e*/ 	.short	(.L_20 - .L_19)
	.align		4
.L_19:
        /*0040*/ 	.word	index@(_Z18InitializeMatricesPfS_S_iy)
        /*0044*/ 	.word	0x00000030
.L_20:


//--------------------- .nv.compat                --------------------------
	.section	.nv.compat,"",@"SHT_CUDA_COMPAT_INFO"
	.align	4
        /*0000*/ 	.byte	0x02, 0x09, 0x00, 0x00, 0x02, 0x02, 0x01, 0x00, 0x02, 0x05, 0x05, 0x00, 0x03, 0x07, 0x01, 0x01
        /*0010*/ 	.byte	0x02, 0x03, 0x00, 0x00, 0x02, 0x06, 0x01, 0x00, 0x04, 0x0b, 0x08, 0x00, 0x09, 0x00, 0x00, 0x00
        /*0020*/ 	.byte	0x00, 0x00, 0x00, 0x00


//--------------------- .nv.info._Z6MatMulPfPKfS1_i --------------------------
	.section	.nv.info._Z6MatMulPfPKfS1_i,"",@"SHT_CUDA_INFO"
	.sectionflags	@""
	.align	4


	//----- nvinfo : EIATTR_CUDA_API_VERSION
	.align		4
        /*0000*/ 	.byte	0x04, 0x37
        /*0002*/ 	.short	(.L_22 - .L_21)
.L_21:
        /*0004*/ 	.word	0x00000082


	//----- nvinfo : EIATTR_KPARAM_INFO
	.align		4
.L_22:
        /*0008*/ 	.byte	0x04, 0x17
        /*000a*/ 	.short	(.L_24 - .L_23)
.L_23:
        /*000c*/ 	.word	0x00000000
        /*0010*/ 	.short	0x0003
        /*0012*/ 	.short	0x0018
        /*0014*/ 	.byte	0x00, 0xf0, 0x11, 0x00


	//----- nvinfo : EIATTR_KPARAM_INFO
	.align		4
.L_24:
        /*0018*/ 	.byte	0x04, 0x17
        /*001a*/ 	.short	(.L_26 - .L_25)
.L_25:
        /*001c*/ 	.word	0x00000000
        /*0020*/ 	.short	0x0002
        /*0022*/ 	.short	0x0010
        /*0024*/ 	.byte	0x00, 0xf5, 0x21, 0x00


	//----- nvinfo : EIATTR_KPARAM_INFO
	.align		4
.L_26:
        /*0028*/ 	.byte	0x04, 0x17
        /*002a*/ 	.short	(.L_28 - .L_27)
.L_27:
        /*002c*/ 	.word	0x00000000
        /*0030*/ 	.short	0x0001
        /*0032*/ 	.short	0x0008
        /*0034*/ 	.byte	0x00, 0xf5, 0x21, 0x00


	//----- nvinfo : EIATTR_KPARAM_INFO
	.align		4
.L_28:
        /*0038*/ 	.byte	0x04, 0x17
        /*003a*/ 	.short	(.L_30 - .L_29)
.L_29:
        /*003c*/ 	.word	0x00000000
        /*0040*/ 	.short	0x0000
        /*0042*/ 	.short	0x0000
        /*0044*/ 	.byte	0x00, 0xf5, 0x21, 0x00


	//----- nvinfo : EIATTR_SPARSE_MMA_MASK
	.align		4
.L_30:
        /*0048*/ 	.byte	0x03, 0x50
        /*004a*/ 	.short	0x0000


	//----- nvinfo : EIATTR_MAXREG_COUNT
	.align		4
        /*004c*/ 	.byte	0x03, 0x1b
        /*004e*/ 	.short	0x00ff


	//----- nvinfo : EIATTR_MERCURY_ISA_VERSION
	.align		4
        /*0050*/ 	.byte	0x03, 0x5f
        /*0052*/ 	.short	0x0101


	//----- nvinfo : EIATTR_VRC_CTA_INIT_COUNT
	.align		4
        /*0054*/ 	.byte	0x02, 0x4a
	.zero		1
	.zero		1


	//----- nvinfo : EIATTR_EXIT_INSTR_OFFSETS
	.align		4
        /*0058*/ 	.byte	0x04, 0x1c
        /*005a*/ 	.short	(.L_32 - .L_31)


	//   ....[0]....
.L_31:
        /*005c*/ 	.word	0x000000f0


	//   ....[1]....
        /*0060*/ 	.word	0x000001c0


	//   ....[2]....
        /*0064*/ 	.word	0x00000d50


	//----- nvinfo : EIATTR_CRS_STACK_SIZE
	.align		4
.L_32:
        /*0068*/ 	.byte	0x04, 0x1e
        /*006a*/ 	.short	(.L_34 - .L_33)
.L_33:
        /*006c*/ 	.word	0x00000000


	//----- nvinfo : EIATTR_CBANK_PARAM_SIZE
	.align		4
.L_34:
        /*0070*/ 	.byte	0x03, 0x19
        /*0072*/ 	.short	0x001c


	//----- nvinfo : EIATTR_PARAM_CBANK
	.align		4
        /*0074*/ 	.byte	0x04, 0x0a
        /*0076*/ 	.short	(.L_36 - .L_35)
	.align		4
.L_35:
        /*0078*/ 	.word	index@(.nv.constant0._Z6MatMulPfPKfS1_i)
        /*007c*/ 	.short	0x0380
        /*007e*/ 	.short	0x001c


	//----- nvinfo : EIATTR_SW_WAR
	.align		4
.L_36:
        /*0080*/ 	.byte	0x04, 0x36
        /*0082*/ 	.short	(.L_38 - .L_37)
.L_37:
        /*0084*/ 	.word	0x00000008
.L_38:


//--------------------- .nv.info._Z18InitializeMatricesPfS_S_iy --------------------------
	.section	.nv.info._Z18InitializeMatricesPfS_S_iy,"",@"SHT_CUDA_INFO"
	.sectionflags	@""
	.align	4


	//----- nvinfo : EIATTR_CUDA_API_VERSION
	.align		4
        /*0000*/ 	.byte	0x04, 0x37
        /*0002*/ 	.short	(.L_40 - .L_39)
.L_39:
        /*0004*/ 	.word	0x00000082


	//----- nvinfo : EIATTR_KPARAM_INFO
	.align		4
.L_40:
        /*0008*/ 	.byte	0x04, 0x17
        /*000a*/ 	.short	(.L_42 - .L_41)
.L_41:
        /*000c*/ 	.word	0x00000000
        /*0010*/ 	.short	0x0004
        /*0012*/ 	.short	0x0020
        /*0014*/ 	.byte	0x00, 0xf0, 0x21, 0x00


	//----- nvinfo : EIATTR_KPARAM_INFO
	.align		4
.L_42:
        /*0018*/ 	.byte	0x04, 0x17
        /*001a*/ 	.short	(.L_44 - .L_43)
.L_43:
        /*001c*/ 	.word	0x00000000
        /*0020*/ 	.short	0x0003
        /*0022*/ 	.short	0x0018
        /*0024*/ 	.byte	0x00, 0xf0, 0x11, 0x00


	//----- nvinfo : EIATTR_KPARAM_INFO
	.align		4
.L_44:
        /*0028*/ 	.byte	0x04, 0x17
        /*002a*/ 	.short	(.L_46 - .L_45)
.L_45:
        /*002c*/ 	.word	0x00000000
        /*0030*/ 	.short	0x0002
        /*0032*/ 	.short	0x0010
        /*0034*/ 	.byte	0x00, 0xf5, 0x21, 0x00


	//----- nvinfo : EIATTR_KPARAM_INFO
	.align		4
.L_46:
        /*0038*/ 	.byte	0x04, 0x17
        /*003a*/ 	.short	(.L_48 - .L_47)
.L_47:
        /*003c*/ 	.word	0x00000000
        /*0040*/ 	.short	0x0001
        /*0042*/ 	.short	0x0008
        /*0044*/ 	.byte	0x00, 0xf5, 0x21, 0x00


	//----- nvinfo : EIATTR_KPARAM_INFO
	.align		4
.L_48:
        /*0048*/ 	.byte	0x04, 0x17
        /*004a*/ 	.short	(.L_50 - .L_49)
.L_49:
        /*004c*/ 	.word	0x00000000
        /*0050*/ 	.short	0x0000
        /*0052*/ 	.short	0x0000
        /*0054*/ 	.byte	0x00, 0xf5, 0x21, 0x00


	//----- nvinfo : EIATTR_SPARSE_MMA_MASK
	.align		4
.L_50:
        /*0058*/ 	.byte	0x03, 0x50
        /*005a*/ 	.short	0x0000


	//----- nvinfo : EIATTR_MAXREG_COUNT
	.align		4
        /*005c*/ 	.byte	0x03, 0x1b
        /*005e*/ 	.short	0x00ff


	//----- nvinfo : EIATTR_MERCURY_ISA_VERSION
	.align		4
        /*0060*/ 	.byte	0x03, 0x5f
        /*0062*/ 	.short	0x0101


	//----- nvinfo : EIATTR_VRC_CTA_INIT_COUNT
	.align		4
        /*0064*/ 	.byte	0x02, 0x4a
	.zero		1
	.zero		1


	//----- nvinfo : EIATTR_EXIT_INSTR_OFFSETS
	.align		4
        /*0068*/ 	.byte	0x04, 0x1c
        /*006a*/ 	.short	(.L_52 - .L_51)


	//   ....[0]....
.L_51:
        /*006c*/ 	.word	0x00002750


	//   ....[1]....
        /*0070*/ 	.word	0x000038a0


	//----- nvinfo : EIATTR_CRS_STACK_SIZE
	.align		4
.L_52:
        /*0074*/ 	.byte	0x04, 0x1e
        /*0076*/ 	.short	(.L_54 - .L_53)
.L_53:
        /*0078*/ 	.word	0x00000000


	//----- nvinfo : EIATTR_CBANK_PARAM_SIZE
	.align		4
.L_54:
        /*007c*/ 	.byte	0x03, 0x19
        /*007e*/ 	.short	0x0028


	//----- nvinfo : EIATTR_PARAM_CBANK
	.align		4
        /*0080*/ 	.byte	0x04, 0x0a
        /*0082*/ 	.short	(.L_56 - .L_55)
	.align		4
.L_55:
        /*0084*/ 	.word	index@(.nv.constant0._Z18InitializeMatricesPfS_S_iy)
        /*0088*/ 	.short	0x0380
        /*008a*/ 	.short	0x0028


	//----- nvinfo : EIATTR_SW_WAR
	.align		4
.L_56:
        /*008c*/ 	.byte	0x04, 0x36
        /*008e*/ 	.short	(.L_58 - .L_57)
.L_57:
        /*0090*/ 	.word	0x00000008
.L_58:


//--------------------- .nv.callgraph             --------------------------
	.section	.nv.callgraph,"",@"SHT_CUDA_CALLGRAPH"
	.align	4
	.sectionentsize	8
	.align		4
        /*0000*/ 	.word	0x00000000
	.align		4
        /*0004*/ 	.word	0xffffffff
	.align		4
        /*0008*/ 	.word	0x00000000
	.align		4
        /*000c*/ 	.word	0xfffffffe
	.align		4
        /*0010*/ 	.word	0x00000000
	.align		4
        /*0014*/ 	.word	0xfffffffd
	.align		4
        /*0018*/ 	.word	0x00000000
	.align		4
        /*001c*/ 	.word	0xfffffffc


//--------------------- .nv.constant4             --------------------------
	.section	.nv.constant4,"a",@progbits
	.align	8
	.align		8
.nv.constant4:
        /*0000*/ 	.dword	precalc_xorwow_matrix
	.align		8
        /*0008*/ 	.dword	precalc_xorwow_offset_matrix
	.align		8
        /*0010*/ 	.dword	mrg32k3aM1
	.align		8
        /*0018*/ 	.dword	mrg32k3aM2
	.align		8
        /*0020*/ 	.dword	mrg32k3aM1SubSeq
	.align		8
        /*0028*/ 	.dword	mrg32k3aM2SubSeq
	.align		8
        /*0030*/ 	.dword	mrg32k3aM1Seq
	.align		8
        /*0038*/ 	.dword	mrg32k3aM2Seq


//--------------------- .nv.constant3             --------------------------
	.section	.nv.constant3,"a",@progbits
	.align	8
.nv.constant3:
	.type		__cr_lgamma_table,@object
	.size		__cr_lgamma_table,(.L_8 - __cr_lgamma_table)
__cr_lgamma_table:
        /*0000*/ 	.byte	0x00, 0x00, 0x00, 0x00, 0x00, 0x00, 0x00, 0x00, 0x00, 0x00, 0x00, 0x00, 0x00, 0x00, 0x00, 0x00
        /*0010*/ 	.byte	0xef, 0x39, 0xfa, 0xfe, 0x42, 0x2e, 0xe6, 0x3f, 0x02, 0x20, 0x2a, 0xfa, 0x0b, 0xab, 0xfc, 0x3f
        /*0020*/ 	.byte	0xf9, 0x2c, 0x92, 0x7c, 0xa7, 0x6c, 0x09, 0x40, 0xc9, 0x79, 0x44, 0x3c, 0x64, 0x26, 0x13, 0x40
        /*0030*/ 	.byte	0xca, 0x01, 0xcf, 0x3a, 0x27, 0x51, 0x1a, 0x40, 0x30, 0xcc, 0x2d, 0xf3, 0xe1, 0x0c, 0x21, 0x40
        /*0040*/ 	.byte	0x0d, 0xb7, 0xfc, 0x82, 0x8e, 0x35, 0x25, 0x40
.L_8:


//--------------------- .text._Z6MatMulPfPKfS1_i  --------------------------
	.section	.text._Z6MatMulPfPKfS1_i,"ax",@progbits
	.align	128
        .global         _Z6MatMulPfPKfS1_i
        .type           _Z6MatMulPfPKfS1_i,@function
        .size           _Z6MatMulPfPKfS1_i,(.L_x_29 - _Z6MatMulPfPKfS1_i)
        .other          _Z6MatMulPfPKfS1_i,@"STO_CUDA_ENTRY STV_DEFAULT"
_Z6MatMulPfPKfS1_i:
.text._Z6MatMulPfPKfS1_i:
[----:B------:R-:W-:Y:S01]  /*0000*/  LDC R1, c[0x0][0x37c] ;  /* 0x0000df00ff017b82 */ /* 0x000fe20000000800 */
[----:B------:R-:W0:Y:S01]  /*0010*/  S2R R2, SR_TID.X ;  /* 0x0000000000027919 */ /* 0x000e220000002100 */
[----:B------:R-:W1:Y:S06]  /*0020*/  LDCU UR4, c[0x0][0x360] ;  /* 0x00006c00ff0477ac */ /* 0x000e6c0008000800 */
[----:B------:R-:W0:Y:S01]  /*0030*/  S2UR UR7, SR_CTAID.X ;  /* 0x00000000000779c3 */ /* 0x000e220000002500 */
[----:B------:R-:W2:Y:S01]  /*0040*/  S2R R4, SR_TID.Y ;  /* 0x0000000000047919 */ /* 0x000ea20000002200 */
[----:B------:R-:W3:Y:S06]  /*0050*/  LDCU UR8, c[0x0][0x398] ;  /* 0x00007300ff0877ac */ /* 0x000eec0008000800 */
[----:B------:R-:W0:Y:S01]  /*0060*/  LDC R3, c[0x0][0x360] ;  /* 0x0000d800ff037b82 */ /* 0x000e220000000800 */
[----:B------:R-:W4:Y:S07]  /*0070*/  LDCU UR6, c[0x0][0x364] ;  /* 0x00006c80ff0677ac */ /* 0x000f2e0008000800 */
[----:B------:R-:W2:Y:S08]  /*0080*/  S2UR UR9, SR_CTAID.Y ;  /* 0x00000000000979c3 */ /* 0x000eb00000002600 */
[----:B------:R-:W2:Y:S01]  /*0090*/  LDC R5, c[0x0][0x364] ;  /* 0x0000d900ff057b82 */ /* 0x000ea20000000800 */
[----:B------:R-:W1:Y:S01]  /*00a0*/  LDCU UR5, c[0x0][0x370] ;  /* 0x00006e00ff0577ac */ /* 0x000e620008000800 */
[----:B0-----:R-:W-:-:S05]  /*00b0*/  IMAD R2, R3, UR7, R2 ;  /* 0x0000000703027c24 */ /* 0x001fca000f8e0202 */
[----:B---3--:R-:W-:Y:S01]  /*00c0*/  ISETP.GE.AND P0, PT, R2, UR8, PT ;  /* 0x0000000802007c0c */ /* 0x008fe2000bf06270 */
[----:B-1----:R-:W-:Y:S01]  /*00d0*/  UIMAD UR4, UR4, UR5, URZ ;  /* 0x00000005040472a4 */ /* 0x002fe2000f8e02ff */
[----:B--2---:R-:W-:-:S11]  /*00e0*/  IMAD R4, R5, UR9, R4 ;  /* 0x0000000905047c24 */ /* 0x004fd6000f8e0204 */
[----:B----4-:R-:W-:Y:S05]  /*00f0*/  @P0 EXIT ;  /* 0x000000000000094d */ /* 0x010fea0003800000 */
[----:B------:R-:W-:Y:S01]  /*0100*/  UISETP.GT.AND UP0, UPT, UR8, URZ, UPT ;  /* 0x000000ff0800728c */ /* 0x000fe2000bf04270 */
[----:B------:R-:W0:Y:S08]  /*0110*/  LDCU.64 UR12, c[0x0][0x358] ;  /* 0x00006b00ff0c77ac */ /* 0x000e300008000a00 */
[----:B------:R-:W-:Y:S05]  /*0120*/  BRA.U UP0, `(.L_x_0) ;  /* 0x0000000100287547 */ /* 0x000fea000b800000 */
[----:B------:R-:W-:Y:S01]  /*0130*/  ISETP.GE.AND P0, PT, R4, UR8, PT ;  /* 0x0000000804007c0c */ /* 0x000fe2000bf06270 */
[----:B------:R-:W1:-:S12]  /*0140*/  LDCU UR5, c[0x0][0x398] ;  /* 0x00007300ff0577ac */ /* 0x000e580008000800 */
[----:B------:R-:W2:Y:S02]  /*0150*/  @!P0 LDC.64 R8, c[0x0][0x380] ;  /* 0x0000e000ff088b82 */ /* 0x000ea40000000a00 */
.L_x_1:
[C---:B-1-3--:R-:W-:Y:S01]  /*0160*/  @!P0 IMAD R7, R2.reuse, UR5, R4 ;  /* 0x0000000502078c24 */ /* 0x04afe2000f8e0204 */
[----:B------:R-:W-:-:S03]  /*0170*/  IADD3 R2, PT, PT, R2, UR4, RZ ;  /* 0x0000000402027c10 */ /* 0x000fc6000fffe0ff */
[----:B--2---:R-:W-:Y:S01]  /*0180*/  @!P0 IMAD.WIDE R6, R7, 0x4, R8 ;  /* 0x0000000407068825 */ /* 0x004fe200078e0208 */
[----:B------:R-:W-:-:S04]  /*0190*/  ISETP.GE.AND P1, PT, R2, UR5, PT ;  /* 0x0000000502007c0c */ /* 0x000fc8000bf26270 */
[----:B0-----:R3:W-:Y:S09]  /*01a0*/  @!P0 STG.E desc[UR12][R6.64], RZ ;  /* 0x000000ff06008986 */ /* 0x0017f2000c10190c */
[----:B------:R-:W-:Y:S05]  /*01b0*/  @!P1 BRA `(.L_x_1) ;  /* 0xfffffffc00e89947 */ /* 0x000fea000383ffff */
[----:B------:R-:W-:Y:S05]  /*01c0*/  EXIT ;  /* 0x000000000000794d */ /* 0x000fea0003800000 */
.L_x_0:
[----:B------:R-:W1:Y:S01]  /*01d0*/  LDCU UR7, c[0x0][0x374] ;  /* 0x00006e80ff0777ac */ /* 0x000e620008000800 */
[----:B------:R-:W-:Y:S02]  /*01e0*/  ULOP3.LUT UR10, UR8, 0x7ffffff8, URZ, 0xc0, !UPT ;  /* 0x7ffffff8080a7892 */ /* 0x000fe4000f8ec0ff */
[----:B------:R-:W-:Y:S02]  /*01f0*/  ULOP3.LUT UR9, UR8, 0x7, URZ, 0xc0, !UPT ;  /* 0x0000000708097892 */ /* 0x000fe4000f8ec0ff */
[----:B------:R-:W-:Y:S02]  /*0200*/  ULOP3.LUT UR5, UR8, 0x3, URZ, 0xc0, !UPT ;  /* 0x0000000308057892 */ /* 0x000fe4000f8ec0ff */
[----:B------:R-:W-:Y:S02]  /*0210*/  UIADD3 UR8, UPT, UPT, -UR10, URZ, URZ ;  /* 0x000000ff0a087290 */ /* 0x000fe4000fffe1ff */
[----:B-1----:R-:W-:-:S12]  /*0220*/  UIMAD UR6, UR6, UR7, URZ ;  /* 0x00000007060672a4 */ /* 0x002fd8000f8e02ff */
.L_x_9:
[----:B-1----:R-:W1:Y:S01]  /*0230*/  LDCU UR7, c[0x0][0x398] ;  /* 0x00007300ff0777ac */ /* 0x002e620008000800 */
[----:B------:R-:W-:Y:S01]  /*0240*/  BSSY.RECONVERGENT B0, `(.L_x_2) ;  /* 0x00000ad000007945 */ /* 0x000fe20003800200 */
[----:B-1----:R-:W-:-:S04]  /*0250*/  MOV R5, UR7 ;  /* 0x0000000700057c02 */ /* 0x002fc80008000f00 */
[----:B------:R-:W-:-:S13]  /*0260*/  ISETP.GE.AND P0, PT, R4, R5, PT ;  /* 0x000000050400720c */ /* 0x000fda0003f06270 */
[----:B------:R-:W-:Y:S05]  /*0270*/  @P0 BRA `(.L_x_3) ;  /* 0x0000000800a40947 */ /* 0x000fea0003800000 */
[----:B------:R-:W-:Y:S01]  /*0280*/  IMAD R3, R2, R5, RZ ;  /* 0x0000000502037224 */ /* 0x000fe200078e02ff */
[----:B------:R-:W-:-:S07]  /*0290*/  MOV R0, R4 ;  /* 0x0000000400007202 */ /* 0x000fce0000000f00 */
.L_x_8:
[----:B-1----:R-:W1:Y:S01]  /*02a0*/  LDCU UR7, c[0x0][0x398] ;  /* 0x00007300ff0777ac */ /* 0x002e620008000800 */
[----:B------:R-:W-:Y:S02]  /*02b0*/  HFMA2 R10, -RZ, RZ, 0, 0 ;  /* 0x00000000ff0a7431 */ /* 0x000fe400000001ff */
[----:B------:R-:W-:Y:S02]  /*02c0*/  IMAD.MOV.U32 R27, RZ, RZ, RZ ;  /* 0x000000ffff1b7224 */ /* 0x000fe400078e00ff */
[----:B-1----:R-:W-:-:S05]  /*02d0*/  IMAD.U32 R5, RZ, RZ, UR7 ;  /* 0x00000007ff057e24 */ /* 0x002fca000f8e00ff */
[----:B------:R-:W-:-:S04]  /*02e0*/  IADD3 R6, PT, PT, R5, -0x1, RZ ;  /* 0xffffffff05067810 */ /* 0x000fc80007ffe0ff */
[----:B------:R-:W-:-:S13]  /*02f0*/  ISETP.GE.U32.AND P0, PT, R6, 0x7, PT ;  /* 0x000000070600780c */ /* 0x000fda0003f06070 */
[----:B------:R-:W-:Y:S05]  /*0300*/  @!P0 BRA `(.L_x_4) ;  /* 0x00000004002c8947 */ /* 0x000fea0003800000 */
[----:B------:R-:W-:Y:S01]  /*0310*/  IADD3 R6, PT, PT, R0, R5, RZ ;  /* 0x0000000500067210 */ /* 0x000fe20007ffe0ff */
[C-C-:B------:R-:W-:Y:S01]  /*0320*/  IMAD R10, R5.reuse, 0x3, R0.reuse ;  /* 0x00000003050a7824 */ /* 0x140fe200078e0200 */
[CC--:B------:R-:W-:Y:S01]  /*0330*/  LEA R8, R5.reuse, R0.reuse, 0x1 ;  /* 0x0000000005087211 */ /* 0x0c0fe200078e08ff */
[C-C-:B------:R-:W-:Y:S01]  /*0340*/  IMAD R12, R5.reuse, 0x4, R0.reuse ;  /* 0x00000004050c7824 */ /* 0x140fe200078e0200 */
[----:B------:R-:W-:Y:S01]  /*0350*/  MOV R27, RZ ;  /* 0x000000ff001b7202 */ /* 0x000fe20000000f00 */
[C-C-:B------:R-:W-:Y:S01]  /*0360*/  IMAD R14, R5.reuse, 0x5, R0.reuse ;  /* 0x00000005050e7824 */ /* 0x140fe200078e0200 */
[----:B------:R-:W-:Y:S01]  /*0370*/  MOV R9, R3 ;  /* 0x0000000300097202 */ /* 0x000fe20000000f00 */
[C-C-:B------:R-:W-:Y:S01]  /*0380*/  IMAD R16, R5.reuse, 0x6, R0.reuse ;  /* 0x0000000605107824 */ /* 0x140fe200078e0200 */
[----:B------:R-:W-:Y:S01]  /*0390*/  MOV R11, R0 ;  /* 0x00000000000b7202 */ /* 0x000fe20000000f00 */
[----:B------:R-:W-:Y:S02]  /*03a0*/  IMAD R7, R5, 0x7, R0 ;  /* 0x0000000705077824 */ /* 0x000fe400078e0200 */
[----:B------:R-:W-:-:S07]  /*03b0*/  IMAD.U32 R13, RZ, RZ, UR8 ;  /* 0x00000008ff0d7e24 */ /* 0x000fce000f8e00ff */
.L_x_5:
[----:B-1----:R-:W1:Y:S08]  /*03c0*/  LDC.64 R20, c[0x0][0x390] ;  /* 0x0000e400ff147b82 */ /* 0x002e700000000a00 */
[----:B--2---:R-:W2:Y:S01]  /*03d0*/  LDC.64 R18, c[0x0][0x388] ;  /* 0x0000e200ff127b82 */ /* 0x004ea20000000a00 */
[----:B-1----:R-:W-:-:S05]  /*03e0*/  IMAD.WIDE.U32 R28, R11, 0x4, R20 ;  /* 0x000000040b1c7825 */ /* 0x002fca00078e0014 */
[----:B0-----:R-:W3:Y:S01]  /*03f0*/  LDG.E R26, desc[UR12][R28.64] ;  /* 0x0000000c1c1a7981 */ /* 0x001ee2000c1e1900 */
[----:B--2---:R-:W-:-:S05]  /*0400*/  IMAD.WIDE R18, R9, 0x4, R18 ;  /* 0x0000000409127825 */ /* 0x004fca00078e0212 */
[----:B------:R-:W3:Y:S01]  /*0410*/  LDG.E R17, desc[UR12][R18.64] ;  /* 0x0000000c12117981 */ /* 0x000ee2000c1e1900 */
[----:B------:R-:W-:-:S03]  /*0420*/  IMAD.WIDE.U32 R22, R6, 0x4, R20 ;  /* 0x0000000406167825 */ /* 0x000fc600078e0014 */
[----:B------:R-:W2:Y:S04]  /*0430*/  LDG.E R15, desc[UR12][R18.64+0x4] ;  /* 0x0000040c120f7981 */ /* 0x000ea8000c1e1900 */
[----:B------:R3:W2:Y:S01]  /*0440*/  LDG.E R22, desc[UR12][R22.64] ;  /* 0x0000000c16167981 */ /* 0x0006a2000c1e1900 */
[----:B------:R-:W-:-:S03]  /*0450*/  IMAD.WIDE.U32 R24, R8, 0x4, R20 ;  /* 0x0000000408187825 */ /* 0x000fc600078e0014 */
[----:B------:R-:W4:Y:S04]  /*0460*/  LDG.E R29, desc[UR12][R18.64+0x8] ;  /* 0x0000080c121d7981 */ /* 0x000f28000c1e1900 */
[----:B------:R0:W4:Y:S01]  /*0470*/  LDG.E R24, desc[UR12][R24.64] ;  /* 0x0000000c18187981 */ /* 0x000122000c1e1900 */
[----:B------:R-:W-:-:S05]  /*0480*/  I2FP.F32.S32 R27, R27 ;  /* 0x0000001b001b7245 */ /* 0x000fca0000201400 */
[----:B---3--:R-:W-:Y:S01]  /*0490*/  FFMA R23, R17, R26, R27 ;  /* 0x0000001a11177223 */ /* 0x008fe2000000001b */
[----:B------:R-:W-:Y:S01]  /*04a0*/  IMAD.WIDE.U32 R26, R10, 0x4, R20 ;  /* 0x000000040a1a7825 */ /* 0x000fe200078e0014 */
[----:B------:R-:W3:Y:S05]  /*04b0*/  LDG.E R17, desc[UR12][R18.64+0xc] ;  /* 0x00000c0c12117981 */ /* 0x000eea000c1e1900 */
[----:B------:R-:W3:Y:S01]  /*04c0*/  LDG.E R26, desc[UR12][R26.64] ;  /* 0x0000000c1a1a7981 */ /* 0x000ee2000c1e1900 */
[----:B------:R-:W1:Y:S03]  /*04d0*/  F2I.TRUNC.NTZ R28, R23 ;  /* 0x00000017001c7305 */ /* 0x000e66000020f100 */
[----:B------:R-:W5:Y:S01]  /*04e0*/  LDG.E R27, desc[UR12][R18.64+0x14] ;  /* 0x0000140c121b7981 */ /* 0x000f62000c1e1900 */
[----:B-1----:R-:W-:-:S05]  /*04f0*/  I2FP.F32.S32 R28, R28 ;  /* 0x0000001c001c7245 */ /* 0x002fca0000201400 */
[----:B--2---:R-:W-:Y:S01]  /*0500*/  FFMA R15, R15, R22, R28 ;  /* 0x000000160f0f7223 */ /* 0x004fe2000000001c */
[----:B------:R-:W-:-:S03]  /*0510*/  IMAD.WIDE.U32 R22, R12, 0x4, R20 ;  /* 0x000000040c167825 */ /* 0x000fc600078e0014 */
[----:B0-----:R0:W1:Y:S02]  /*0520*/  F2I.TRUNC.NTZ R25, R15 ;  /* 0x0000000f00197305 */ /* 0x001064000020f100 */
[----:B------:R2:W5:Y:S04]  /*0530*/  LDG.E R28, desc[UR12][R22.64] ;  /* 0x0000000c161c7981 */ /* 0x000568000c1e1900 */
[----:B0-----:R-:W5:Y:S01]  /*0540*/  LDG.E R15, desc[UR12][R18.64+0x10] ;  /* 0x0000100c120f7981 */ /* 0x001f62000c1e1900 */
[----:B-1----:R-:W-:-:S05]  /*0550*/  I2FP.F32.S32 R25, R25 ;  /* 0x0000001900197245 */ /* 0x002fca0000201400 */
[----:B----4-:R-:W-:-:S04]  /*0560*/  FFMA R25, R29, R24, R25 ;  /* 0x000000181d197223 */ /* 0x010fc80000000019 */
[----:B------:R0:W1:Y:S02]  /*0570*/  F2I.TRUNC.NTZ R29, R25 ;  /* 0x00000019001d7305 */ /* 0x000064000020f100 */
[----:B0-----:R-:W-:-:S06]  /*0580*/  IMAD.WIDE.U32 R24, R14, 0x4, R20 ;  /* 0x000000040e187825 */ /* 0x001fcc00078e0014 */
[----:B------:R0:W4:Y:S01]  /*0590*/  LDG.E R24, desc[UR12][R24.64] ;  /* 0x0000000c18187981 */ /* 0x000122000c1e1900 */
[----:B-1----:R-:W-:Y:S01]  /*05a0*/  I2FP.F32.S32 R29, R29 ;  /* 0x0000001d001d7245 */ /* 0x002fe20000201400 */
[----:B--2---:R-:W-:-:S06]  /*05b0*/  IMAD.WIDE.U32 R22, R16, 0x4, R20 ;  /* 0x0000000410167825 */ /* 0x004fcc00078e0014 */
[----:B------:R-:W2:Y:S01]  /*05c0*/  LDG.E R23, desc[UR12][R22.64] ;  /* 0x0000000c16177981 */ /* 0x000ea2000c1e1900 */
[----:B------:R-:W-:-:S06]  /*05d0*/  IMAD.WIDE.U32 R20, R7, 0x4, R20 ;  /* 0x0000000407147825 */ /* 0x000fcc00078e0014 */
[----:B------:R-:W2:Y:S01]  /*05e0*/  LDG.E R20, desc[UR12][R20.64] ;  /* 0x0000000c14147981 */ /* 0x000ea2000c1e1900 */
[----:B---3--:R-:W-:-:S03]  /*05f0*/  FFMA R17, R17, R26, R29 ;  /* 0x0000001a11117223 */ /* 0x008fc6000000001d */
[----:B------:R-:W2:Y:S04]  /*0600*/  LDG.E R26, desc[UR12][R18.64+0x18] ;  /* 0x0000180c121a7981 */ /* 0x000ea8000c1e1900 */
[----:B------:R1:W3:Y:S01]  /*0610*/  LDG.E R29, desc[UR12][R18.64+0x1c] ;  /* 0x00001c0c121d7981 */ /* 0x0002e2000c1e1900 */
[----:B------:R-:W0:Y:S02]  /*0620*/  F2I.TRUNC.NTZ R17, R17 ;  /* 0x0000001100117305 */ /* 0x000e24000020f100 */
[----:B0-----:R-:W-:-:S05]  /*0630*/  I2FP.F32.S32 R25, R17 ;  /* 0x0000001100197245 */ /* 0x001fca0000201400 */
[----:B-----5:R-:W-:-:S06]  /*0640*/  FFMA R15, R15, R28, R25 ;  /* 0x0000001c0f0f7223 */ /* 0x020fcc0000000019 */
[----:B------:R-:W0:Y:S02]  /*0650*/  F2I.TRUNC.NTZ R15, R15 ;  /* 0x0000000f000f7305 */ /* 0x000e24000020f100 */
[----:B0-----:R-:W-:-:S05]  /*0660*/  I2FP.F32.S32 R28, R15 ;  /* 0x0000000f001c7245 */ /* 0x001fca0000201400 */
[----:B----4-:R-:W-:-:S06]  /*0670*/  FFMA R24, R27, R24, R28 ;  /* 0x000000181b187223 */ /* 0x010fcc000000001c */
[----:B------:R-:W1:Y:S02]  /*0680*/  F2I.TRUNC.NTZ R24, R24 ;  /* 0x0000001800187305 */ /* 0x000e64000020f100 */
[----:B-1----:R-:W-:Y:S02]  /*0690*/  I2FP.F32.S32 R19, R24 ;  /* 0x0000001800137245 */ /* 0x002fe40000201400 */
[----:B------:R-:W-:-:S04]  /*06a0*/  IADD3 R13, PT, PT, R13, 0x8, RZ ;  /* 0x000000080d0d7810 */ /* 0x000fc80007ffe0ff */
[----:B------:R-:W-:Y:S01]  /*06b0*/  ISETP.NE.AND P0, PT, R13, RZ, PT ;  /* 0x000000ff0d00720c */ /* 0x000fe20003f05270 */
[C---:B------:R-:W-:Y:S01]  /*06c0*/  IMAD R10, R5.reuse, 0x8, R10 ;  /* 0x00000008050a7824 */ /* 0x040fe200078e020a */
[C---:B------:R-:W-:Y:S01]  /*06d0*/  LEA R6, R5.reuse, R6, 0x3 ;  /* 0x0000000605067211 */ /* 0x040fe200078e18ff */
[C---:B------:R-:W-:Y:S01]  /*06e0*/  IMAD R7, R5.reuse, 0x8, R7 ;  /* 0x0000000805077824 */ /* 0x040fe200078e0207 */
[C---:B------:R-:W-:Y:S02]  /*06f0*/  LEA R8, R5.reuse, R8, 0x3 ;  /* 0x0000000805087211 */ /* 0x040fe400078e18ff */
[C---:B------:R-:W-:Y:S02]  /*0700*/  LEA R12, R5.reuse, R12, 0x3 ;  /* 0x0000000c050c7211 */ /* 0x040fe400078e18ff */
[C---:B------:R-:W-:Y:S02]  /*0710*/  LEA R14, R5.reuse, R14, 0x3 ;  /* 0x0000000e050e7211 */ /* 0x040fe400078e18ff */
[----:B------:R-:W-:-:S02]  /*0720*/  LEA R16, R5, R16, 0x3 ;  /* 0x0000001005107211 */ /* 0x000fc400078e18ff */
[----:B------:R-:W-:Y:S02]  /*0730*/  LEA R11, R5, R11, 0x3 ;  /* 0x0000000b050b7211 */ /* 0x000fe400078e18ff */
[----:B------:R-:W-:Y:S01]  /*0740*/  IADD3 R9, PT, PT, R9, 0x8, RZ ;  /* 0x0000000809097810 */ /* 0x000fe20007ffe0ff */
[----:B--2---:R-:W-:-:S06]  /*0750*/  FFMA R19, R26, R23, R19 ;  /* 0x000000171a137223 */ /* 0x004fcc0000000013 */
[----:B------:R-:W0:Y:S02]  /*0760*/  F2I.TRUNC.NTZ R19, R19 ;  /* 0x0000001300137305 */ /* 0x000e24000020f100 */
[----:B0-----:R-:W-:-:S05]  /*0770*/  I2FP.F32.S32 R18, R19 ;  /* 0x0000001300127245 */ /* 0x001fca0000201400 */
[----:B---3--:R-:W-:-:S04]  /*0780*/  FFMA R18, R29, R20, R18 ;  /* 0x000000141d127223 */ /* 0x008fc80000000012 */
[----:B------:R1:W2:Y:S01]  /*0790*/  F2I.TRUNC.NTZ R27, R18 ;  /* 0x00000012001b7305 */ /* 0x0002a2000020f100 */
[----:B------:R-:W-:Y:S05]  /*07a0*/  @P0 BRA `(.L_x_5) ;  /* 0xfffffffc00040947 */ /* 0x000fea000383ffff */
[----:B------:R-:W-:-:S07]  /*07b0*/  MOV R10, UR10 ;  /* 0x0000000a000a7c02 */ /* 0x000fce0008000f00 */
.L_x_4:
[----:B------:R-:W-:-:S09]  /*07c0*/  UISETP.NE.AND UP0, UPT, UR9, URZ, UPT ;  /* 0x000000ff0900728c */ /* 0x000fd2000bf05270 */
[----:B------:R-:W-:Y:S05]  /*07d0*/  BRA.U !UP0, `(.L_x_6) ;  /* 0x00000005082c7547 */ /* 0x000fea000b800000 */
[----:B------:R-:W-:Y:S02]  /*07e0*/  UIADD3 UR7, UPT, UPT, UR9, -0x1, URZ ;  /* 0xffffffff09077890 */ /* 0x000fe4000fffe0ff */
[----:B------:R-:W-:Y:S02]  /*07f0*/  UISETP.NE.AND UP1, UPT, UR5, URZ, UPT ;  /* 0x000000ff0500728c */ /* 0x000fe4000bf25270 */
[----:B------:R-:W-:-:S09]  /*0800*/  UISETP.GE.U32.AND UP0, UPT, UR7, 0x3, UPT ;  /* 0x000000030700788c */ /* 0x000fd2000bf06070 */
[----:B------:R-:W-:Y:S05]  /*0810*/  BRA.U !UP0, `(.L_x_7) ;  /* 0x0000000108847547 */ /* 0x000fea000b800000 */
[----:B------:R-:W1:Y:S01]  /*0820*/  LDC.64 R8, c[0x0][0x390] ;  /* 0x0000e400ff087b82 */ /* 0x000e620000000a00 */
[----:B------:R-:W-:Y:S02]  /*0830*/  IMAD.IADD R11, R3, 0x1, R10 ;  /* 0x00000001030b7824 */ /* 0x000fe400078e020a */
[----:B------:R-:W-:-:S05]  /*0840*/  IMAD R12, R10, R5, R0 ;  /* 0x000000050a0c7224 */ /* 0x000fca00078e0200 */
[----:B------:R-:W3:Y:S01]  /*0850*/  LDC.64 R6, c[0x0][0x388] ;  /* 0x0000e200ff067b82 */ /* 0x000ee20000000a00 */
[----:B-1----:R-:W-:-:S05]  /*0860*/  IMAD.WIDE.U32 R18, R12, 0x4, R8 ;  /* 0x000000040c127825 */ /* 0x002fca00078e0008 */
[----:B0-----:R-:W4:Y:S01]  /*0870*/  LDG.E R17, desc[UR12][R18.64] ;  /* 0x0000000c12117981 */ /* 0x001f22000c1e1900 */
[----:B---3--:R-:W-:-:S05]  /*0880*/  IMAD.WIDE R6, R11, 0x4, R6 ;  /* 0x000000040b067825 */ /* 0x008fca00078e0206 */
[----:B------:R-:W4:Y:S01]  /*0890*/  LDG.E R16, desc[UR12][R6.64] ;  /* 0x0000000c06107981 */ /* 0x000f22000c1e1900 */
[----:B------:R-:W-:-:S03]  /*08a0*/  IADD3 R12, PT, PT, R12, R5, RZ ;  /* 0x000000050c0c7210 */ /* 0x000fc60007ffe0ff */
[----:B------:R-:W3:Y:S02]  /*08b0*/  LDG.E R14, desc[UR12][R6.64+0x4] ;  /* 0x0000040c060e7981 */ /* 0x000ee4000c1e1900 */
[C---:B------:R-:W-:Y:S02]  /*08c0*/  IMAD.WIDE.U32 R20, R12.reuse, 0x4, R8 ;  /* 0x000000040c147825 */ /* 0x040fe400078e0008 */
[----:B------:R-:W5:Y:S04]  /*08d0*/  LDG.E R11, desc[UR12][R6.64+0x8] ;  /* 0x0000080c060b7981 */ /* 0x000f68000c1e1900 */
[----:B------:R-:W3:Y:S01]  /*08e0*/  LDG.E R15, desc[UR12][R20.64] ;  /* 0x0000000c140f7981 */ /* 0x000ee2000c1e1900 */
[----:B------:R-:W-:-:S03]  /*08f0*/  IADD3 R22, PT, PT, R12, R5, RZ ;  /* 0x000000050c167210 */ /* 0x000fc60007ffe0ff */
[----:B------:R0:W5:Y:S02]  /*0900*/  LDG.E R19, desc[UR12][R6.64+0xc] ;  /* 0x00000c0c06137981 */ /* 0x000164000c1e1900 */
[----:B------:R-:W-:-:S06]  /*0910*/  IMAD.WIDE.U32 R12, R22, 0x4, R8 ;  /* 0x00000004160c7825 */ /* 0x000fcc00078e0008 */
[----:B------:R-:W5:Y:S01]  /*0920*/  LDG.E R12, desc[UR12][R12.64] ;  /* 0x0000000c0c0c7981 */ /* 0x000f62000c1e1900 */
[----:B------:R-:W-:-:S05]  /*0930*/  IADD3 R23, PT, PT, R22, R5, RZ ;  /* 0x0000000516177210 */ /* 0x000fca0007ffe0ff */
[----:B------:R-:W-:-:S06]  /*0940*/  IMAD.WIDE.U32 R8, R23, 0x4, R8 ;  /* 0x0000000417087825 */ /* 0x000fcc00078e0008 */
[----:B------:R-:W5:Y:S01]  /*0950*/  LDG.E R8, desc[UR12][R8.64] ;  /* 0x0000000c08087981 */ /* 0x000f62000c1e1900 */
[----:B--2---:R-:W-:Y:S01]  /*0960*/  I2FP.F32.S32 R27, R27 ;  /* 0x0000001b001b7245 */ /* 0x004fe20000201400 */
[----:B------:R-:W-:-:S04]  /*0970*/  VIADD R10, R10, 0x4 ;  /* 0x000000040a0a7836 */ /* 0x000fc80000000000 */
[----:B----4-:R-:W-:-:S06]  /*0980*/  FFMA R16, R16, R17, R27 ;  /* 0x0000001110107223 */ /* 0x010fcc000000001b */
[----:B------:R-:W1:Y:S02]  /*0990*/  F2I.TRUNC.NTZ R16, R16 ;  /* 0x0000001000107305 */ /* 0x000e64000020f100 */
[----:B-1----:R-:W-:-:S05]  /*09a0*/  I2FP.F32.S32 R17, R16 ;  /* 0x0000001000117245 */ /* 0x002fca0000201400 */
[----:B---3--:R-:W-:-:S06]  /*09b0*/  FFMA R14, R14, R15, R17 ;  /* 0x0000000f0e0e7223 */ /* 0x008fcc0000000011 */
[----:B------:R-:W1:Y:S02]  /*09c0*/  F2I.TRUNC.NTZ R14, R14 ;  /* 0x0000000e000e7305 */ /* 0x000e64000020f100 */
[----:B-1----:R-:W-:-:S05]  /*09d0*/  I2FP.F32.S32 R18, R14 ;  /* 0x0000000e00127245 */ /* 0x002fca0000201400 */
[----:B-----5:R-:W-:-:S06]  /*09e0*/  FFMA R11, R11, R12, R18 ;  /* 0x0000000c0b0b7223 */ /* 0x020fcc0000000012 */
[----:B------:R-:W0:Y:S02]  /*09f0*/  F2I.TRUNC.NTZ R11, R11 ;  /* 0x0000000b000b7305 */ /* 0x000e24000020f100 */
[----:B0-----:R-:W-:-:S05]  /*0a00*/  I2FP.F32.S32 R6, R11 ;  /* 0x0000000b00067245 */ /* 0x001fca0000201400 */
[----:B------:R-:W-:-:S04]  /*0a10*/  FFMA R6, R19, R8, R6 ;  /* 0x0000000813067223 */ /* 0x000fc80000000006 */
[----:B------:R3:W4:Y:S03]  /*0a20*/  F2I.TRUNC.NTZ R27, R6 ;  /* 0x00000006001b7305 */ /* 0x000726000020f100 */
.L_x_7:
[----:B------:R-:W-:Y:S05]  /*0a30*/  BRA.U !UP1, `(.L_x_6) ;  /* 0x0000000109947547 */ /* 0x000fea000b800000 */
[----:B------:R-:W-:Y:S01]  /*0a40*/  UISETP.NE.AND UP0, UPT, UR5, 0x1, UPT ;  /* 0x000000010500788c */ /* 0x000fe2000bf05270 */
[----:B------:R-:W-:-:S05]  /*0a50*/  MOV R17, 0x4 ;  /* 0x0000000400117802 */ /* 0x000fca0000000f00 */
[----:B------:R-:W-:-:S05]  /*0a60*/  PLOP3.LUT P1, PT, PT, PT, UP0, 0x80, 0x8 ;  /* 0x000000000008781c */ /* 0x000fca0003f2f008 */
[----:B------:R-:W5:Y:S01]  /*0a70*/  @UP0 LDCU.64 UR14, c[0x0][0x388] ;  /* 0x00007100ff0e07ac */ /* 0x000f620008000a00 */
[----:B------:R-:W0:Y:S07]  /*0a80*/  @UP0 LDCU.64 UR16, c[0x0][0x390] ;  /* 0x00007200ff1007ac */ /* 0x000e2e0008000a00 */
[----:B------:R-:W-:Y:S01]  /*0a90*/  @P1 IADD3 R7, PT, PT, R3, R10, RZ ;  /* 0x0000000a03071210 */ /* 0x000fe20007ffe0ff */
[----:B---3--:R-:W-:Y:S01]  /*0aa0*/  @P1 IMAD R6, R10, R5, R0 ;  /* 0x000000050a061224 */ /* 0x008fe200078e0200 */
[----:B-----5:R-:W-:Y:S01]  /*0ab0*/  MOV R12, UR14 ;  /* 0x0000000e000c7c02 */ /* 0x020fe20008000f00 */
[----:B------:R-:W-:-:S02]  /*0ac0*/  IMAD.U32 R13, RZ, RZ, UR15 ;  /* 0x0000000fff0d7e24 */ /* 0x000fc4000f8e00ff */
[----:B0-----:R-:W-:-:S04]  /*0ad0*/  @P1 IMAD.WIDE.U32 R16, R6, R17, UR16 ;  /* 0x0000001006101e25 */ /* 0x001fc8000f8e0011 */
[----:B------:R-:W-:Y:S01]  /*0ae0*/  @P1 IMAD.WIDE R12, R7, 0x4, R12 ;  /* 0x00000004070c1825 */ /* 0x000fe200078e020c */
[----:B------:R0:W3:Y:S04]  /*0af0*/  @P1 LDG.E R11, desc[UR12][R16.64] ;  /* 0x0000000c100b1981 */ /* 0x0000e8000c1e1900 */
[----:B------:R-:W3:Y:S01]  /*0b00*/  @P1 LDG.E R14, desc[UR12][R12.64] ;  /* 0x0000000c0c0e1981 */ /* 0x000ee2000c1e1900 */
[----:B------:R-:W-:Y:S01]  /*0b10*/  LOP3.LUT P0, RZ, R5, 0x1, RZ, 0xc0, !PT ;  /* 0x0000000105ff7812 */ /* 0x000fe2000780c0ff */
[----:B------:R-:W-:Y:S01]  /*0b20*/  HFMA2 R19, -RZ, RZ, 0, 2.384185791015625e-07 ;  /* 0x00000004ff137431 */ /* 0x000fe200000001ff */
[----:B-1----:R-:W-:Y:S01]  /*0b30*/  @P1 IADD3 R18, PT, PT, R6, R5, RZ ;  /* 0x0000000506121210 */ /* 0x002fe20007ffe0ff */
[----:B------:R1:W5:Y:S04]  /*0b40*/  @P1 LDG.E R20, desc[UR12][R12.64+0x4] ;  /* 0x0000040c0c141981 */ /* 0x000368000c1e1900 */
[----:B------:R-:W-:-:S06]  /*0b50*/  @P1 IMAD.WIDE.U32 R18, R18, R19, UR16 ;  /* 0x0000001012121e25 */ /* 0x000fcc000f8e0013 */
[----:B------:R-:W2:Y:S01]  /*0b60*/  @P0 LDC.64 R8, c[0x0][0x388] ;  /* 0x0000e200ff080b82 */ /* 0x000ea20000000a00 */
[----:B------:R-:W5:Y:S07]  /*0b70*/  @P1 LDG.E R19, desc[UR12][R18.64] ;  /* 0x0000000c12131981 */ /* 0x000f6e000c1e1900 */
[----:B------:R-:W4:Y:S01]  /*0b80*/  @P0 LDC.64 R6, c[0x0][0x390] ;  /* 0x0000e400ff060b82 */ /* 0x000f220000000a00 */
[----:B------:R-:W-:-:S05]  /*0b90*/  @P1 IADD3 R10, PT, PT, R10, 0x2, RZ ;  /* 0x000000020a0a1810 */ /* 0x000fca0007ffe0ff */
[----:B------:R-:W-:Y:S02]  /*0ba0*/  @P0 IMAD.IADD R15, R3, 0x1, R10 ;  /* 0x00000001030f0824 */ /* 0x000fe400078e020a */
[----:B0-----:R-:W-:Y:S02]  /*0bb0*/  @P0 IMAD R17, R10, R5, R0 ;  /* 0x000000050a110224 */ /* 0x001fe400078e0200 */
[----:B--2---:R-:W-:-:S06]  /*0bc0*/  @P0 IMAD.WIDE R8, R15, 0x4, R8 ;  /* 0x000000040f080825 */ /* 0x004fcc00078e0208 */
[----:B------:R-:W2:Y:S01]  /*0bd0*/  @P0 LDG.E R8, desc[UR12][R8.64] ;  /* 0x0000000c08080981 */ /* 0x000ea2000c1e1900 */
[----:B----4-:R-:W-:-:S06]  /*0be0*/  @P0 IMAD.WIDE.U32 R6, R17, 0x4, R6 ;  /* 0x0000000411060825 */ /* 0x010fcc00078e0006 */
[----:B------:R-:W2:Y:S01]  /*0bf0*/  @P0 LDG.E R7, desc[UR12][R6.64] ;  /* 0x0000000c06070981 */ /* 0x000ea2000c1e1900 */
[----:B------:R-:W-:-:S05]  /*0c00*/  @P1 I2FP.F32.S32 R15, R27 ;  /* 0x0000001b000f1245 */ /* 0x000fca0000201400 */
[----:B---3--:R-:W-:-:S06]  /*0c10*/  @P1 FFMA R11, R14, R11, R15 ;  /* 0x0000000b0e0b1223 */ /* 0x008fcc000000000f */
[----:B------:R-:W1:Y:S02]  /*0c20*/  @P1 F2I.TRUNC.NTZ R11, R11 ;  /* 0x0000000b000b1305 */ /* 0x000e64000020f100 */
[----:B-1----:R-:W-:-:S05]  /*0c30*/  @P1 I2FP.F32.S32 R13, R11 ;  /* 0x0000000b000d1245 */ /* 0x002fca0000201400 */
[----:B-----5:R-:W-:-:S04]  /*0c40*/  @P1 FFMA R13, R20, R19, R13 ;  /* 0x00000013140d1223 */ /* 0x020fc8000000000d */
[----:B------:R-:W0:Y:S02]  /*0c50*/  @P1 F2I.TRUNC.NTZ R27, R13 ;  /* 0x0000000d001b1305 */ /* 0x000e24000020f100 */
[----:B0-----:R-:W-:-:S05]  /*0c60*/  @P0 I2FP.F32.S32 R15, R27 ;  /* 0x0000001b000f0245 */ /* 0x001fca0000201400 */
[----:B--2---:R-:W-:-:S04]  /*0c70*/  @P0 FFMA R10, R8, R7, R15 ;  /* 0x00000007080a0223 */ /* 0x004fc8000000000f */
[----:B------:R0:W1:Y:S03]  /*0c80*/  @P0 F2I.TRUNC.NTZ R27, R10 ;  /* 0x0000000a001b0305 */ /* 0x000066000020f100 */
.L_x_6:
[----:B---3--:R-:W3:Y:S01]  /*0c90*/  LDC.64 R6, c[0x0][0x380] ;  /* 0x0000e000ff067b82 */ /* 0x008ee20000000a00 */
[----:B------:R-:W-:Y:S02]  /*0ca0*/  IADD3 R9, PT, PT, R3, R0, RZ ;  /* 0x0000000003097210 */ /* 0x000fe40007ffe0ff */
[----:B-12-4-:R-:W-:Y:S02]  /*0cb0*/  I2FP.F32.S32 R27, R27 ;  /* 0x0000001b001b7245 */ /* 0x016fe40000201400 */
[----:B------:R-:W-:-:S04]  /*0cc0*/  IADD3 R0, PT, PT, R0, UR6, RZ ;  /* 0x0000000600007c10 */ /* 0x000fc8000fffe0ff */
[----:B------:R-:W-:Y:S01]  /*0cd0*/  ISETP.GE.AND P0, PT, R0, R5, PT ;  /* 0x000000050000720c */ /* 0x000fe20003f06270 */
[----:B---3--:R-:W-:-:S05]  /*0ce0*/  IMAD.WIDE R6, R9, 0x4, R6 ;  /* 0x0000000409067825 */ /* 0x008fca00078e0206 */
[----:B0-----:R1:W-:Y:S07]  /*0cf0*/  STG.E desc[UR12][R6.64], R27 ;  /* 0x0000001b06007986 */ /* 0x0013ee000c10190c */
[----:B------:R-:W-:Y:S05]  /*0d00*/  @!P0 BRA `(.L_x_8) ;  /* 0xfffffff400648947 */ /* 0x000fea000383ffff */
.L_x_3:
[----:B0-----:R-:W-:Y:S05]  /*0d10*/  BSYNC.RECONVERGENT B0 ;  /* 0x0000000000007941 */ /* 0x001fea0003800200 */
.L_x_2:
[----:B------:R-:W-:-:S04]  /*0d20*/  IADD3 R2, PT, PT, R2, UR4, RZ ;  /* 0x0000000402027c10 */ /* 0x000fc8000fffe0ff */
[----:B------:R-:W-:-:S13]  /*0d30*/  ISETP.GE.AND P0, PT, R2, R5, PT ;  /* 0x000000050200720c */ /* 0x000fda0003f06270 */
[----:B------:R-:W-:Y:S05]  /*0d40*/  @!P0 BRA `(.L_x_9) ;  /* 0xfffffff400388947 */ /* 0x000fea000383ffff */
[----:B------:R-:W-:Y:S05]  /*0d50*/  EXIT ;  /* 0x000000000000794d */ /* 0x000fea0003800000 */
.L_x_10:
[----:B------:R-:W-:-:S00]  /*0d60*/  BRA `(.L_x_10) ;  /* 0xfffffffc00fc7947 */ /* 0x000fc0000383ffff */
[----:B------:R-:W-:-:S00]  /*0d70*/  NOP ;  /* 0x0000000000007918 */ /* 0x000fc00000000000 */
        /* <DEDUP_REMOVED lines=8> */
.L_x_29:


//--------------------- .text._Z18InitializeMatricesPfS_S_iy --------------------------
	.section	.text._Z18InitializeMatricesPfS_S_iy,"ax",@progbits
	.align	128
        .global         _Z18InitializeMatricesPfS_S_iy
        .type           _Z18InitializeMatricesPfS_S_iy,@function
        .size           _Z18InitializeMatricesPfS_S_iy,(.L_x_30 - _Z18InitializeMatricesPfS_S_iy)
        .other          _Z18InitializeMatricesPfS_S_iy,@"STO_CUDA_ENTRY STV_DEFAULT"
_Z18InitializeMatricesPfS_S_iy:
.text._Z18InitializeMatricesPfS_S_iy:
[----:B------:R-:W0:Y:S01]  /*0000*/  LDC R1, c[0x0][0x37c] ;  /* 0x0000df00ff017b82 */ /* 0x000e220000000800 */
[----:B------:R-:W1:Y:S07]  /*0010*/  S2R R3, SR_TID.X ;  /* 0x0000000000037919 */ /* 0x000e6e0000002100 */
[----:B------:R-:W1:Y:S01]  /*0020*/  LDC R14, c[0x0][0x360] ;  /* 0x0000d800ff0e7b82 */ /* 0x000e620000000800 */
[----:B------:R-:W2:Y:S01]  /*0030*/  LDCU UR9, c[0x0][0x398] ;  /* 0x00007300ff0977ac */ /* 0x000ea20008000800 */
[----:B------:R-:W-:Y:S01]  /*0040*/  BSSY.RECONVERGENT B0, `(.L_x_11) ;  /* 0x000026e000007945 */ /* 0x000fe20003800200 */
[----:B------:R-:W3:Y:S01]  /*0050*/  S2R R9, SR_TID.Y ;  /* 0x0000000000097919 */ /* 0x000ee20000002200 */
[----:B0-----:R-:W-:Y:S01]  /*0060*/  VIADD R1, R1, 0xffffffd0 ;  /* 0xffffffd001017836 */ /* 0x001fe20000000000 */
[----:B------:R-:W0:Y:S03]  /*0070*/  LDCU.64 UR6, c[0x0][0x358] ;  /* 0x00006b00ff0677ac */ /* 0x000e260008000a00 */
[----:B------:R-:W1:Y:S08]  /*0080*/  S2UR UR4, SR_CTAID.X ;  /* 0x00000000000479c3 */ /* 0x000e700000002500 */
[----:B------:R-:W3:Y:S08]  /*0090*/  S2UR UR5, SR_CTAID.Y ;  /* 0x00000000000579c3 */ /* 0x000ef00000002600 */
[----:B------:R-:W3:Y:S01]  /*00a0*/  LDC R8, c[0x0][0x364] ;  /* 0x0000d900ff087b82 */ /* 0x000ee20000000800 */
[----:B------:R-:W4:Y:S01]  /*00b0*/  LDCU UR8, c[0x0][0x374] ;  /* 0x00006e80ff0877ac */ /* 0x000f220008000800 */
[----:B-1----:R-:W-:-:S02]  /*00c0*/  IMAD R0, R14, UR4, R3 ;  /* 0x000000040e007c24 */ /* 0x002fc4000f8e0203 */
[C---:B---3--:R-:W-:Y:S02]  /*00d0*/  IMAD R9, R8.reuse, UR5, R9 ;  /* 0x0000000508097c24 */ /* 0x048fe4000f8e0209 */
[----:B----4-:R-:W-:-:S03]  /*00e0*/  IMAD R8, R8, UR8, RZ ;  /* 0x0000000808087c24 */ /* 0x010fc6000f8e02ff */
[----:B------:R-:W-:-:S04]  /*00f0*/  VIMNMX R2, PT, PT, R0, R9, !PT ;  /* 0x0000000900027248 */ /* 0x000fc80007fe0100 */
[----:B--2---:R-:W-:-:S13]  /*0100*/  ISETP.GE.AND P0, PT, R2, UR9, PT ;  /* 0x0000000902007c0c */ /* 0x004fda000bf06270 */
[----:B0-----:R-:W-:Y:S05]  /*0110*/  @P0 BRA `(.L_x_12) ;  /* 0x0000002400800947 */ /* 0x001fea0003800000 */
[----:B------:R-:W0:Y:S01]  /*0120*/  LDC.64 R2, c[0x0][0x3a0] ;  /* 0x0000e800ff027b82 */ /* 0x000e220000000a00 */
[----:B------:R-:W-:Y:S02]  /*0130*/  ISETP.NE.AND P0, PT, R0, RZ, PT ;  /* 0x000000ff0000720c */ /* 0x000fe40003f05270 */
[----:B0-----:R-:W-:Y:S02]  /*0140*/  LOP3.LUT R2, R2, 0xaad26b49, RZ, 0x3c, !PT ;  /* 0xaad26b4902027812 */ /* 0x001fe400078e3cff */
[----:B------:R-:W-:-:S03]  /*0150*/  LOP3.LUT R3, R3, 0xf7dcefdd, RZ, 0x3c, !PT ;  /* 0xf7dcefdd03037812 */ /* 0x000fc600078e3cff */
[----:B------:R-:W-:Y:S02]  /*0160*/  IMAD R7, R2, 0x4182bed5, RZ ;  /* 0x4182bed502077824 */ /* 0x000fe400078e02ff */
[----:B------:R-:W-:Y:S02]  /*0170*/  IMAD R6, R3, -0x658354e5, RZ ;  /* 0x9a7cab1b03067824 */ /* 0x000fe400078e02ff */
[C---:B------:R-:W-:Y:S01]  /*0180*/  VIADD R3, R7.reuse, 0x75bcd15 ;  /* 0x075bcd1507037836 */ /* 0x040fe20000000000 */
[C---:B------:R-:W-:Y:S01]  /*0190*/  LOP3.LUT R4, R7.reuse, 0x159a55e5, RZ, 0x3c, !PT ;  /* 0x159a55e507047812 */ /* 0x040fe200078e3cff */
[C---:B------:R-:W-:Y:S01]  /*01a0*/  VIADD R5, R6.reuse, 0x1f123bb5 ;  /* 0x1f123bb506057836 */ /* 0x040fe20000000000 */
[C---:B------:R-:W-:Y:S01]  /*01b0*/  IADD3 R2, PT, PT, R7.reuse, 0x64f0c9, R6 ;  /* 0x0064f0c907027810 */ /* 0x040fe20007ffe006 */
[----:B------:R-:W-:Y:S01]  /*01c0*/  VIADD R7, R7, 0x583f19 ;  /* 0x00583f1907077836 */ /* 0x000fe20000000000 */
[----:B------:R-:W-:Y:S02]  /*01d0*/  LOP3.LUT R6, R6, 0x5491333, RZ, 0x3c, !PT ;  /* 0x0549133306067812 */ /* 0x000fe400078e3cff */
[----:B------:R0:W-:Y:S04]  /*01e0*/  STL.64 [R1+0x8], R4 ;  /* 0x0000080401007387 */ /* 0x0001e80000100a00 */
[----:B------:R0:W-:Y:S04]  /*01f0*/  STL.64 [R1], R2 ;  /* 0x0000000201007387 */ /* 0x0001e80000100a00 */
[----:B------:R0:W-:Y:S01]  /*0200*/  STL.64 [R1+0x10], R6 ;  /* 0x0000100601007387 */ /* 0x0001e20000100a00 */
[----:B------:R-:W-:Y:S05]  /*0210*/  @!P0 BRA `(.L_x_12) ;  /* 0x0000002400408947 */ /* 0x000fea0003800000 */
[--C-:B------:R-:W-:Y:S01]  /*0220*/  SHF.R.S32.HI R15, RZ, 0x1f, R0.reuse ;  /* 0x0000001fff0f7819 */ /* 0x100fe20000011400 */
[----:B------:R-:W-:Y:S02]  /*0230*/  IMAD.MOV.U32 R16, RZ, RZ, R0 ;  /* 0x000000ffff107224 */ /* 0x000fe400078e0000 */
[----:B------:R-:W-:-:S07]  /*0240*/  IMAD.MOV.U32 R17, RZ, RZ, RZ ;  /* 0x000000ffff117224 */ /* 0x000fce00078e00ff */
.L_x_21:
[----:B------:R-:W-:Y:S01]  /*0250*/  LOP3.LUT P0, RZ, R16, 0x3, RZ, 0xc0, !PT ;  /* 0x0000000310ff7812 */ /* 0x000fe2000780c0ff */
[----:B------:R-:W-:-:S12]  /*0260*/  BSSY.RECONVERGENT B1, `(.L_x_13) ;  /* 0x0000245000017945 */ /* 0x000fd80003800200 */
[----:B-1----:R-:W-:Y:S05]  /*0270*/  @!P0 BRA `(.L_x_14) ;  /* 0x00000024000c8947 */ /* 0x002fea0003800000 */
[----:B------:R-:W1:Y:S01]  /*0280*/  LDC.64 R12, c[0x4][RZ] ;  /* 0x01000000ff0c7b82 */ /* 0x000e620000000a00 */
[----:B------:R-:W-:Y:S01]  /*0290*/  IMAD.MOV.U32 R18, RZ, RZ, RZ ;  /* 0x000000ffff127224 */ /* 0x000fe200078e00ff */
[----:B0-----:R-:W-:Y:S02]  /*02a0*/  CS2R R6, SRZ ;  /* 0x0000000000067805 */ /* 0x001fe4000001ff00 */
[----:B------:R-:W-:Y:S01]  /*02b0*/  CS2R R4, SRZ ;  /* 0x0000000000047805 */ /* 0x000fe2000001ff00 */
[----:B------:R-:W-:Y:S02]  /*02c0*/  IMAD.MOV.U32 R3, RZ, RZ, RZ ;  /* 0x000000ffff037224 */ /* 0x000fe400078e00ff */
[----:B-1----:R-:W-:-:S07]  /*02d0*/  IMAD.WIDE.U32 R12, R17, 0xc80, R12 ;  /* 0x00000c80110c7825 */ /* 0x002fce00078e000c */
.L_x_16:
[----:B------:R-:W-:-:S06]  /*02e0*/  IMAD R19, R18, 0x4, R1 ;  /* 0x0000000412137824 */ /* 0x000fcc00078e0201 */
[----:B------:R-:W5:Y:S01]  /*02f0*/  LDL R19, [R19+0x4] ;  /* 0x0000040013137983 */ /* 0x000f620000100800 */
[----:B------:R-:W-:Y:S01]  /*0300*/  IMAD.SHL.U32 R20, R18, 0x20, RZ ;  /* 0x0000002012147824 */ /* 0x000fe200078e00ff */
[----:B------:R-:W-:-:S06]  /*0310*/  UMOV UR4, URZ ;  /* 0x000000ff00047c82 */ /* 0x000fcc0008000000 */
.L_x_15:
[----:B-----5:R-:W-:Y:S01]  /*0320*/  SHF.R.U32.HI R29, RZ, UR4, R19 ;  /* 0x00000004ff1d7c19 */ /* 0x020fe20008011613 */
[----:B------:R-:W-:-:S03]  /*0330*/  VIADD R10, R20, UR4 ;  /* 0x00000004140a7c36 */ /* 0x000fc60008000000 */
[----:B------:R-:W-:-:S04]  /*0340*/  LOP3.LUT R11, R29, 0x1, RZ, 0xc0, !PT ;  /* 0x000000011d0b7812 */ /* 0x000fc800078ec0ff */
[----:B------:R-:W-:Y:S01]  /*0350*/  ISETP.NE.U32.AND P0, PT, R11, 0x1, PT ;  /* 0x000000010b00780c */ /* 0x000fe20003f05070 */
[----:B------:R-:W-:-:S03]  /*0360*/  IMAD R11, R10, 0x5, RZ ;  /* 0x000000050a0b7824 */ /* 0x000fc600078e02ff */
[----:B------:R-:W-:Y:S01]  /*0370*/  R2P PR, R29, 0x7e ;  /* 0x0000007e1d007804 */ /* 0x000fe20000000000 */
[----:B------:R-:W-:-:S08]  /*0380*/  IMAD.WIDE.U32 R10, R11, 0x4, R12 ;  /* 0x000000040b0a7825 */ /* 0x000fd000078e000c */
[----:B------:R-:W2:Y:S04]  /*0390*/  @!P0 LDG.E R22, desc[UR6][R10.64+0x10] ;  /* 0x000010060a168981 */ /* 0x000ea8000c1e1900 */
[----:B------:R-:W3:Y:S04]  /*03a0*/  @P1 LDG.E R24, desc[UR6][R10.64+0x24] ;  /* 0x000024060a181981 */ /* 0x000ee8000c1e1900 */
[----:B------:R-:W4:Y:S04]  /*03b0*/  @P2 LDG.E R26, desc[UR6][R10.64+0x38] ;  /* 0x000038060a1a2981 */ /* 0x000f28000c1e1900 */
[----:B------:R-:W4:Y:S04]  /*03c0*/  @P3 LDG.E R32, desc[UR6][R10.64+0x4c] ;  /* 0x00004c060a203981 */ /* 0x000f28000c1e1900 */
[----:B------:R-:W4:Y:S04]  /*03d0*/  @P1 LDG.E R28, desc[UR6][R10.64+0x14] ;  /* 0x000014060a1c1981 */ /* 0x000f28000c1e1900 */
[----:B------:R-:W4:Y:S04]  /*03e0*/  @P4 LDG.E R34, desc[UR6][R10.64+0x60] ;  /* 0x000060060a224981 */ /* 0x000f28000c1e1900 */
[----:B------:R-:W4:Y:S04]  /*03f0*/  @!P0 LDG.E R21, desc[UR6][R10.64+0x4] ;  /* 0x000004060a158981 */ /* 0x000f28000c1e1900 */
[----:B------:R-:W4:Y:S04]  /*0400*/  @!P0 LDG.E R23, desc[UR6][R10.64+0xc] ;  /* 0x00000c060a178981 */ /* 0x000f28000c1e1900 */
[----:B------:R-:W4:Y:S04]  /*0410*/  @P5 LDG.E R36, desc[UR6][R10.64+0x74] ;  /* 0x000074060a245981 */ /* 0x000f28000c1e1900 */
[----:B------:R-:W4:Y:S04]  /*0420*/  @P1 LDG.E R25, desc[UR6][R10.64+0x18] ;  /* 0x000018060a191981 */ /* 0x000f28000c1e1900 */
[----:B------:R-:W4:Y:S04]  /*0430*/  @P1 LDG.E R27, desc[UR6][R10.64+0x20] ;  /* 0x000020060a1b1981 */ /* 0x000f28000c1e1900 */
[----:B------:R-:W4:Y:S04]  /*0440*/  @P6 LDG.E R31, desc[UR6][R10.64+0x88] ;  /* 0x000088060a1f6981 */ /* 0x000f28000c1e1900 */
[----:B------:R-:W4:Y:S04]  /*0450*/  @P1 LDG.E R30, desc[UR6][R10.64+0x1c] ;  /* 0x00001c060a1e1981 */ /* 0x000f28000c1e1900 */
[----:B------:R-:W4:Y:S01]  /*0460*/  @P4 LDG.E R33, desc[UR6][R10.64+0x5c] ;  /* 0x00005c060a214981 */ /* 0x000f22000c1e1900 */
[----:B--2---:R-:W-:-:S03]  /*0470*/  @!P0 LOP3.LUT R7, R7, R22, RZ, 0x3c, !PT ;  /* 0x0000001607078212 */ /* 0x004fc600078e3cff */
[----:B------:R-:W2:Y:S01]  /*0480*/  @P2 LDG.E R22, desc[UR6][R10.64+0x28] ;  /* 0x000028060a162981 */ /* 0x000ea2000c1e1900 */
[----:B---3--:R-:W-:-:S03]  /*0490*/  @P1 LOP3.LUT R7, R7, R24, RZ, 0x3c, !PT ;  /* 0x0000001807071212 */ /* 0x008fc600078e3cff */
[----:B------:R-:W3:Y:S01]  /*04a0*/  @!P0 LDG.E R24, desc[UR6][R10.64] ;  /* 0x000000060a188981 */ /* 0x000ee2000c1e1900 */
[----:B----4-:R-:W-:-:S03]  /*04b0*/  @P2 LOP3.LUT R7, R7, R26, RZ, 0x3c, !PT ;  /* 0x0000001a07072212 */ /* 0x010fc600078e3cff */
[----:B------:R-:W4:Y:S01]  /*04c0*/  @!P0 LDG.E R26, desc[UR6][R10.64+0x8] ;  /* 0x000008060a1a8981 */ /* 0x000f22000c1e1900 */
[----:B------:R-:W-:-:S03]  /*04d0*/  @P3 LOP3.LUT R7, R7, R32, RZ, 0x3c, !PT ;  /* 0x0000002007073212 */ /* 0x000fc600078e3cff */
[----:B------:R-:W2:Y:S01]  /*04e0*/  @P5 LDG.E R32, desc[UR6][R10.64+0x64] ;  /* 0x000064060a205981 */ /* 0x000ea2000c1e1900 */
[----:B------:R-:W-:Y:S02]  /*04f0*/  @P4 LOP3.LUT R7, R7, R34, RZ, 0x3c, !PT ;  /* 0x0000002207074212 */ /* 0x000fe400078e3cff */
[----:B------:R-:W-:Y:S02]  /*0500*/  @!P0 LOP3.LUT R4, R4, R21, RZ, 0x3c, !PT ;  /* 0x0000001504048212 */ /* 0x000fe400078e3cff */
[----:B------:R-:W2:Y:S01]  /*0510*/  @P2 LDG.E R21, desc[UR6][R10.64+0x2c] ;  /* 0x00002c060a152981 */ /* 0x000ea2000c1e1900 */
[----:B------:R-:W-:-:S03]  /*0520*/  @!P0 LOP3.LUT R6, R6, R23, RZ, 0x3c, !PT ;  /* 0x0000001706068212 */ /* 0x000fc600078e3cff */
[----:B------:R-:W2:Y:S01]  /*0530*/  @P2 LDG.E R23, desc[UR6][R10.64+0x34] ;  /* 0x000034060a172981 */ /* 0x000ea2000c1e1900 */
[----:B------:R-:W-:Y:S02]  /*0540*/  @P5 LOP3.LUT R7, R7, R36, RZ, 0x3c, !PT ;  /* 0x0000002407075212 */ /* 0x000fe400078e3cff */
[----:B------:R-:W-:Y:S02]  /*0550*/  @P1 LOP3.LUT R4, R4, R25, RZ, 0x3c, !PT ;  /* 0x0000001904041212 */ /* 0x000fe400078e3cff */
[----:B------:R-:W2:Y:S01]  /*0560*/  @P3 LDG.E R25, desc[UR6][R10.64+0x40] ;  /* 0x000040060a193981 */ /* 0x000ea2000c1e1900 */
[----:B------:R-:W-:-:S03]  /*0570*/  @P1 LOP3.LUT R6, R6, R27, RZ, 0x3c, !PT ;  /* 0x0000001b06061212 */ /* 0x000fc600078e3cff */
[----:B------:R-:W2:Y:S01]  /*0580*/  @P3 LDG.E R27, desc[UR6][R10.64+0x48] ;  /* 0x000048060a1b3981 */ /* 0x000ea2000c1e1900 */
[----:B------:R-:W-:-:S03]  /*0590*/  @P6 LOP3.LUT R7, R7, R31, RZ, 0x3c, !PT ;  /* 0x0000001f07076212 */ /* 0x000fc600078e3cff */
[----:B------:R-:W2:Y:S01]  /*05a0*/  @P4 LDG.E R31, desc[UR6][R10.64+0x54] ;  /* 0x000054060a1f4981 */ /* 0x000ea2000c1e1900 */
[----:B---3--:R-:W-:-:S03]  /*05b0*/  @!P0 LOP3.LUT R3, R3, R24, RZ, 0x3c, !PT ;  /* 0x0000001803038212 */ /* 0x008fc600078e3cff */
[----:B------:R-:W3:Y:S01]  /*05c0*/  @P2 LDG.E R24, desc[UR6][R10.64+0x30] ;  /* 0x000030060a182981 */ /* 0x000ee2000c1e1900 */
[----:B----4-:R-:W-:Y:S02]  /*05d0*/  @!P0 LOP3.LUT R5, R5, R26, RZ, 0x3c, !PT ;  /* 0x0000001a05058212 */ /* 0x010fe400078e3cff */
[----:B------:R-:W-:Y:S01]  /*05e0*/  @P1 LOP3.LUT R3, R3, R28, RZ, 0x3c, !PT ;  /* 0x0000001c03031212 */ /* 0x000fe200078e3cff */
[----:B------:R-:W4:Y:S03]  /*05f0*/  @P3 LDG.E R26, desc[UR6][R10.64+0x3c] ;  /* 0x00003c060a1a3981 */ /* 0x000f26000c1e1900 */
[----:B--2---:R-:W-:Y:S01]  /*0600*/  @P2 LOP3.LUT R3, R3, R22, RZ, 0x3c, !PT ;  /* 0x0000001603032212 */ /* 0x004fe200078e3cff */
[----:B------:R-:W2:Y:S04]  /*0610*/  @P3 LDG.E R28, desc[UR6][R10.64+0x44] ;  /* 0x000044060a1c3981 */ /* 0x000ea8000c1e1900 */
[----:B------:R-:W2:Y:S01]  /*0620*/  @P4 LDG.E R22, desc[UR6][R10.64+0x50] ;  /* 0x000050060a164981 */ /* 0x000ea2000c1e1900 */
[----:B------:R-:W-:-:S03]  /*0630*/  @P1 LOP3.LUT R5, R5, R30, RZ, 0x3c, !PT ;  /* 0x0000001e05051212 */ /* 0x000fc600078e3cff */
[----:B------:R-:W2:Y:S01]  /*0640*/  @P4 LDG.E R30, desc[UR6][R10.64+0x58] ;  /* 0x000058060a1e4981 */ /* 0x000ea2000c1e1900 */
[----:B------:R-:W-:Y:S02]  /*0650*/  LOP3.LUT P0, RZ, R29, 0x80, RZ, 0xc0, !PT ;  /* 0x000000801dff7812 */ /* 0x000fe4000780c0ff */
[----:B------:R-:W-:Y:S02]  /*0660*/  @P2 LOP3.LUT R4, R4, R21, RZ, 0x3c, !PT ;  /* 0x0000001504042212 */ /* 0x000fe400078e3cff */
[----:B------:R-:W-:Y:S01]  /*0670*/  @P2 LOP3.LUT R6, R6, R23, RZ, 0x3c, !PT ;  /* 0x0000001706062212 */ /* 0x000fe200078e3cff */
[----:B------:R-:W2:Y:S04]  /*0680*/  @P5 LDG.E R21, desc[UR6][R10.64+0x68] ;  /* 0x000068060a155981 */ /* 0x000ea8000c1e1900 */
[----:B------:R-:W2:Y:S01]  /*0690*/  @P5 LDG.E R23, desc[UR6][R10.64+0x70] ;  /* 0x000070060a175981 */ /* 0x000ea2000c1e1900 */
[----:B------:R-:W-:-:S03]  /*06a0*/  @P3 LOP3.LUT R4, R4, R25, RZ, 0x3c, !PT ;  /* 0x0000001904043212 */ /* 0x000fc600078e3cff */
[----:B------:R-:W2:Y:S01]  /*06b0*/  @P6 LDG.E R25, desc[UR6][R10.64+0x7c] ;  /* 0x00007c060a196981 */ /* 0x000ea2000c1e1900 */
[----:B------:R-:W-:-:S03]  /*06c0*/  @P3 LOP3.LUT R6, R6, R27, RZ, 0x3c, !PT ;  /* 0x0000001b06063212 */ /* 0x000fc600078e3cff */
[----:B------:R-:W2:Y:S01]  /*06d0*/  @P6 LDG.E R27, desc[UR6][R10.64+0x84] ;  /* 0x000084060a1b6981 */ /* 0x000ea2000c1e1900 */
[----:B------:R-:W-:Y:S02]  /*06e0*/  @P4 LOP3.LUT R4, R4, R31, RZ, 0x3c, !PT ;  /* 0x0000001f04044212 */ /* 0x000fe400078e3cff */
[----:B------:R-:W-:Y:S01]  /*06f0*/  @P4 LOP3.LUT R6, R6, R33, RZ, 0x3c, !PT ;  /* 0x0000002106064212 */ /* 0x000fe200078e3cff */
[----:B------:R-:W2:Y:S04]  /*0700*/  @P0 LDG.E R31, desc[UR6][R10.64+0x90] ;  /* 0x000090060a1f0981 */ /* 0x000ea8000c1e1900 */
[----:B------:R-:W2:Y:S01]  /*0710*/  @P0 LDG.E R33, desc[UR6][R10.64+0x98] ;  /* 0x000098060a210981 */ /* 0x000ea2000c1e1900 */
[----:B---3--:R-:W-:-:S03]  /*0720*/  @P2 LOP3.LUT R5, R5, R24, RZ, 0x3c, !PT ;  /* 0x0000001805052212 */ /* 0x008fc600078e3cff */
[----:B------:R-:W3:Y:S01]  /*0730*/  @P6 LDG.E R24, desc[UR6][R10.64+0x78] ;  /* 0x000078060a186981 */ /* 0x000ee2000c1e1900 */
[----:B----4-:R-:W-:-:S03]  /*0740*/  @P3 LOP3.LUT R3, R3, R26, RZ, 0x3c, !PT ;  /* 0x0000001a03033212 */ /* 0x010fc600078e3cff */
[----:B------:R-:W4:Y:S01]  /*0750*/  @P6 LDG.E R26, desc[UR6][R10.64+0x80] ;  /* 0x000080060a1a6981 */ /* 0x000f22000c1e1900 */
[----:B--2---:R-:W-:-:S03]  /*0760*/  @P3 LOP3.LUT R5, R5, R28, RZ, 0x3c, !PT ;  /* 0x0000001c05053212 */ /* 0x004fc600078e3cff */
[----:B------:R-:W2:Y:S01]  /*0770*/  @P0 LDG.E R28, desc[UR6][R10.64+0x8c] ;  /* 0x00008c060a1c0981 */ /* 0x000ea2000c1e1900 */
[----:B------:R-:W-:-:S03]  /*0780*/  @P4 LOP3.LUT R3, R3, R22, RZ, 0x3c, !PT ;  /* 0x0000001603034212 */ /* 0x000fc600078e3cff */
[----:B------:R-:W4:Y:S01]  /*0790*/  @P5 LDG.E R22, desc[UR6][R10.64+0x6c] ;  /* 0x00006c060a165981 */ /* 0x000f22000c1e1900 */
[----:B------:R-:W-:Y:S02]  /*07a0*/  @P4 LOP3.LUT R5, R5, R30, RZ, 0x3c, !PT ;  /* 0x0000001e05054212 */ /* 0x000fe400078e3cff */
[----:B------:R-:W-:Y:S01]  /*07b0*/  @P5 LOP3.LUT R3, R3, R32, RZ, 0x3c, !PT ;  /* 0x0000002003035212 */ /* 0x000fe200078e3cff */
[----:B------:R-:W2:Y:S04]  /*07c0*/  @P0 LDG.E R30, desc[UR6][R10.64+0x94] ;  /* 0x000094060a1e0981 */ /* 0x000ea8000c1e1900 */
[----:B------:R-:W2:Y:S01]  /*07d0*/  @P0 LDG.E R32, desc[UR6][R10.64+0x9c] ;  /* 0x00009c060a200981 */ /* 0x000ea2000c1e1900 */
[----:B------:R-:W-:Y:S02]  /*07e0*/  @P5 LOP3.LUT R4, R4, R21, RZ, 0x3c, !PT ;  /* 0x0000001504045212 */ /* 0x000fe400078e3cff */
[----:B------:R-:W-:-:S02]  /*07f0*/  @P5 LOP3.LUT R6, R6, R23, RZ, 0x3c, !PT ;  /* 0x0000001706065212 */ /* 0x000fc400078e3cff */
[----:B------:R-:W-:Y:S02]  /*0800*/  @P6 LOP3.LUT R4, R4, R25, RZ, 0x3c, !PT ;  /* 0x0000001904046212 */ /* 0x000fe400078e3cff */
[----:B------:R-:W-:Y:S02]  /*0810*/  @P6 LOP3.LUT R6, R6, R27, RZ, 0x3c, !PT ;  /* 0x0000001b06066212 */ /* 0x000fe400078e3cff */
[----:B------:R-:W-:Y:S02]  /*0820*/  @P0 LOP3.LUT R4, R4, R31, RZ, 0x3c, !PT ;  /* 0x0000001f04040212 */ /* 0x000fe400078e3cff */
[----:B------:R-:W-:Y:S02]  /*0830*/  @P0 LOP3.LUT R6, R6, R33, RZ, 0x3c, !PT ;  /* 0x0000002106060212 */ /* 0x000fe400078e3cff */
[----:B---3--:R-:W-:Y:S02]  /*0840*/  @P6 LOP3.LUT R3, R3, R24, RZ, 0x3c, !PT ;  /* 0x0000001803036212 */ /* 0x008fe400078e3cff */
[----:B----4-:R-:W-:-:S04]  /*0850*/  @P5 LOP3.LUT R5, R5, R22, RZ, 0x3c, !PT ;  /* 0x0000001605055212 */ /* 0x010fc800078e3cff */
[----:B------:R-:W-:Y:S02]  /*0860*/  @P6 LOP3.LUT R5, R5, R26, RZ, 0x3c, !PT ;  /* 0x0000001a05056212 */ /* 0x000fe400078e3cff */
[----:B--2---:R-:W-:Y:S02]  /*0870*/  @P0 LOP3.LUT R3, R3, R28, RZ, 0x3c, !PT ;  /* 0x0000001c03030212 */ /* 0x004fe400078e3cff */
[----:B------:R-:W-:Y:S02]  /*0880*/  @P0 LOP3.LUT R5, R5, R30, RZ, 0x3c, !PT ;  /* 0x0000001e05050212 */ /* 0x000fe400078e3cff */
[----:B------:R-:W-:Y:S02]  /*0890*/  @P0 LOP3.LUT R7, R7, R32, RZ, 0x3c, !PT ;  /* 0x0000002007070212 */ /* 0x000fe400078e3cff */
[----:B------:R-:W-:-:S13]  /*08a0*/  R2P PR, R29.B1, 0x7f ;  /* 0x0000007f1d007804 */ /* 0x000fda0000001000 */
[----:B------:R-:W2:Y:S04]  /*08b0*/  @P0 LDG.E R22, desc[UR6][R10.64+0xa0] ;  /* 0x0000a0060a160981 */ /* 0x000ea8000c1e1900 */
[----:B------:R-:W3:Y:S04]  /*08c0*/  @P0 LDG.E R26, desc[UR6][R10.64+0xb0] ;  /* 0x0000b0060a1a0981 */ /* 0x000ee8000c1e1900 */
[----:B------:R-:W4:Y:S04]  /*08d0*/  @P0 LDG.E R23, desc[UR6][R10.64+0xa4] ;  /* 0x0000a4060a170981 */ /* 0x000f28000c1e1900 */
        /* <DEDUP_REMOVED lines=9> */
[----:B------:R-:W4:Y:S01]  /*0970*/  @P4 LDG.E R36, desc[UR6][R10.64+0xf8] ;  /* 0x0000f8060a244981 */ /* 0x000f22000c1e1900 */
[----:B--2---:R-:W-:-:S03]  /*0980*/  @P0 LOP3.LUT R3, R3, R22, RZ, 0x3c, !PT ;  /* 0x0000001603030212 */ /* 0x004fc600078e3cff */
[----:B------:R-:W2:Y:S01]  /*0990*/  @P2 LDG.E R22, desc[UR6][R10.64+0xd0] ;  /* 0x0000d0060a162981 */ /* 0x000ea2000c1e1900 */
[----:B---3--:R-:W-:-:S03]  /*09a0*/  @P0 LOP3.LUT R7, R7, R26, RZ, 0x3c, !PT ;  /* 0x0000001a07070212 */ /* 0x008fc600078e3cff */
[----:B------:R-:W3:Y:S01]  /*09b0*/  @P2 LDG.E R26, desc[UR6][R10.64+0xd8] ;  /* 0x0000d8060a1a2981 */ /* 0x000ee2000c1e1900 */
[----:B----4-:R-:W-:-:S03]  /*09c0*/  @P0 LOP3.LUT R4, R4, R23, RZ, 0x3c, !PT ;  /* 0x0000001704040212 */ /* 0x010fc600078e3cff */
[----:B------:R-:W4:Y:S01]  /*09d0*/  @P2 LDG.E R23, desc[UR6][R10.64+0xd4] ;  /* 0x0000d4060a172981 */ /* 0x000f22000c1e1900 */
[----:B------:R-:W-:-:S03]  /*09e0*/  @P0 LOP3.LUT R5, R5, R24, RZ, 0x3c, !PT ;  /* 0x0000001805050212 */ /* 0x000fc600078e3cff */
        /* <DEDUP_REMOVED lines=13> */
[----:B------:R-:W-:Y:S02]  /*0ac0*/  LOP3.LUT P0, RZ, R29, 0x8000, RZ, 0xc0, !PT ;  /* 0x000080001dff7812 */ /* 0x000fe4000780c0ff */
[----:B------:R-:W-:Y:S01]  /*0ad0*/  @P1 LOP3.LUT R6, R6, R31, RZ, 0x3c, !PT ;  /* 0x0000001f06061212 */ /* 0x000fe200078e3cff */
[----:B------:R-:W4:Y:S04]  /*0ae0*/  @P4 LDG.E R29, desc[UR6][R10.64+0xf4] ;  /* 0x0000f4060a1d4981 */ /* 0x000f28000c1e1900 */
[----:B------:R-:W4:Y:S01]  /*0af0*/  @P4 LDG.E R31, desc[UR6][R10.64+0xfc] ;  /* 0x0000fc060a1f4981 */ /* 0x000f22000c1e1900 */
[----:B--2---:R-:W-:-:S03]  /*0b00*/  @P2 LOP3.LUT R5, R5, R22, RZ, 0x3c, !PT ;  /* 0x0000001605052212 */ /* 0x004fc600078e3cff */
[----:B------:R-:W2:Y:S01]  /*0b10*/  @P5 LDG.E R22, desc[UR6][R10.64+0x104] ;  /* 0x000104060a165981 */ /* 0x000ea2000c1e1900 */
[----:B---3--:R-:W-:Y:S02]  /*0b20*/  @P2 LOP3.LUT R7, R7, R26, RZ, 0x3c, !PT ;  /* 0x0000001a07072212 */ /* 0x008fe400078e3cff */
[----:B------:R-:W-:Y:S01]  /*0b30*/  @P2 LOP3.LUT R4, R4, R21, RZ, 0x3c, !PT ;  /* 0x0000001504042212 */ /* 0x000fe200078e3cff */
[----:B------:R-:W3:Y:S01]  /*0b40*/  @P5 LDG.E R26, desc[UR6][R10.64+0x10c] ;  /* 0x00010c060a1a5981 */ /* 0x000ee2000c1e1900 */
[----:B----4-:R-:W-:-:S03]  /*0b50*/  @P2 LOP3.LUT R6, R6, R23, RZ, 0x3c, !PT ;  /* 0x0000001706062212 */ /* 0x010fc600078e3cff */
[----:B------:R-:W4:Y:S04]  /*0b60*/  @P5 LDG.E R21, desc[UR6][R10.64+0x108] ;  /* 0x000108060a155981 */ /* 0x000f28000c1e1900 */
[----:B------:R-:W4:Y:S01]  /*0b70*/  @P5 LDG.E R23, desc[UR6][R10.64+0x110] ;  /* 0x000110060a175981 */ /* 0x000f22000c1e1900 */
[----:B------:R-:W-:-:S03]  /*0b80*/  @P3 LOP3.LUT R3, R3, R28, RZ, 0x3c, !PT ;  /* 0x0000001c03033212 */ /* 0x000fc600078e3cff */
[----:B------:R-:W4:Y:S01]  /*0b90*/  @P5 LDG.E R28, desc[UR6][R10.64+0x114] ;  /* 0x000114060a1c5981 */ /* 0x000f22000c1e1900 */
[----:B------:R-:W-:-:S03]  /*0ba0*/  @P3 LOP3.LUT R7, R7, R32, RZ, 0x3c, !PT ;  /* 0x0000002007073212 */ /* 0x000fc600078e3cff */
[----:B------:R-:W4:Y:S01]  /*0bb0*/  @P6 LDG.E R32, desc[UR6][R10.64+0x120] ;  /* 0x000120060a206981 */ /* 0x000f22000c1e1900 */
[----:B------:R-:W-:Y:S02]  /*0bc0*/  @P3 LOP3.LUT R4, R4, R25, RZ, 0x3c, !PT ;  /* 0x0000001904043212 */ /* 0x000fe400078e3cff */
[----:B------:R-:W-:Y:S01]  /*0bd0*/  @P4 LOP3.LUT R7, R7, R24, RZ, 0x3c, !PT ;  /* 0x0000001807074212 */ /* 0x000fe200078e3cff */
[----:B------:R-:W4:Y:S01]  /*0be0*/  @P6 LDG.E R25, desc[UR6][R10.64+0x11c] ;  /* 0x00011c060a196981 */ /* 0x000f22000c1e1900 */
[----:B------:R-:W-:-:S03]  /*0bf0*/  @P3 LOP3.LUT R6, R6, R27, RZ, 0x3c, !PT ;  /* 0x0000001b06063212 */ /* 0x000fc600078e3cff */
        /* <DEDUP_REMOVED lines=9> */
[----:B------:R-:W4:Y:S04]  /*0c90*/  @P0 LDG.E R29, desc[UR6][R10.64+0x130] ;  /* 0x000130060a1d0981 */ /* 0x000f28000c1e1900 */
[----:B------:R-:W4:Y:S04]  /*0ca0*/  @P0 LDG.E R36, desc[UR6][R10.64+0x13c] ;  /* 0x00013c060a240981 */ /* 0x000f28000c1e1900 */
[----:B------:R-:W4:Y:S01]  /*0cb0*/  @P0 LDG.E R31, desc[UR6][R10.64+0x138] ;  /* 0x000138060a1f0981 */ /* 0x000f22000c1e1900 */
[----:B--2---:R-:W-:-:S03]  /*0cc0*/  @P5 LOP3.LUT R3, R3, R22, RZ, 0x3c, !PT ;  /* 0x0000001603035212 */ /* 0x004fc600078e3cff */
[----:B------:R-:W2:Y:S01]  /*0cd0*/  @P0 LDG.E R22, desc[UR6][R10.64+0x134] ;  /* 0x000134060a160981 */ /* 0x000ea2000c1e1900 */
[----:B------:R-:W-:-:S04]  /*0ce0*/  UIADD3 UR4, UPT, UPT, UR4, 0x10, URZ ;  /* 0x0000001004047890 */ /* 0x000fc8000fffe0ff */
[----:B------:R-:W-:Y:S01]  /*0cf0*/  UISETP.NE.AND UP0, UPT, UR4, 0x20, UPT ;  /* 0x000000200400788c */ /* 0x000fe2000bf05270 */
[----:B---3--:R-:W-:Y:S02]  /*0d00*/  @P5 LOP3.LUT R5, R5, R26, RZ, 0x3c, !PT ;  /* 0x0000001a05055212 */ /* 0x008fe400078e3cff */
[----:B----4-:R-:W-:Y:S02]  /*0d10*/  @P5 LOP3.LUT R4, R4, R21, RZ, 0x3c, !PT ;  /* 0x0000001504045212 */ /* 0x010fe400078e3cff */
[----:B------:R-:W-:Y:S02]  /*0d20*/  @P5 LOP3.LUT R6, R6, R23, RZ, 0x3c, !PT ;  /* 0x0000001706065212 */ /* 0x000fe400078e3cff */
[----:B------:R-:W-:Y:S02]  /*0d30*/  @P5 LOP3.LUT R7, R7, R28, RZ, 0x3c, !PT ;  /* 0x0000001c07075212 */ /* 0x000fe400078e3cff */
[----:B------:R-:W-:Y:S02]  /*0d40*/  @P6 LOP3.LUT R5, R5, R32, RZ, 0x3c, !PT ;  /* 0x0000002005056212 */ /* 0x000fe400078e3cff */
[----:B------:R-:W-:-:S02]  /*0d50*/  @P6 LOP3.LUT R4, R4, R25, RZ, 0x3c, !PT ;  /* 0x0000001904046212 */ /* 0x000fc400078e3cff */
[----:B------:R-:W-:Y:S02]  /*0d60*/  @P6 LOP3.LUT R6, R6, R27, RZ, 0x3c, !PT ;  /* 0x0000001b06066212 */ /* 0x000fe400078e3cff */
[----:B------:R-:W-:Y:S02]  /*0d70*/  @P6 LOP3.LUT R3, R3, R30, RZ, 0x3c, !PT ;  /* 0x0000001e03036212 */ /* 0x000fe400078e3cff */
[----:B------:R-:W-:Y:S02]  /*0d80*/  @P6 LOP3.LUT R7, R7, R24, RZ, 0x3c, !PT ;  /* 0x0000001807076212 */ /* 0x000fe400078e3cff */
[----:B------:R-:W-:Y:S02]  /*0d90*/  @P0 LOP3.LUT R3, R3, R34, RZ, 0x3c, !PT ;  /* 0x0000002203030212 */ /* 0x000fe400078e3cff */
[----:B------:R-:W-:Y:S02]  /*0da0*/  @P0 LOP3.LUT R4, R4, R29, RZ, 0x3c, !PT ;  /* 0x0000001d04040212 */ /* 0x000fe400078e3cff */
[----:B------:R-:W-:-:S02]  /*0db0*/  @P0 LOP3.LUT R7, R7, R36, RZ, 0x3c, !PT ;  /* 0x0000002407070212 */ /* 0x000fc400078e3cff */
[----:B------:R-:W-:Y:S02]  /*0dc0*/  @P0 LOP3.LUT R6, R6, R31, RZ, 0x3c, !PT ;  /* 0x0000001f06060212 */ /* 0x000fe400078e3cff */
[----:B--2---:R-:W-:Y:S01]  /*0dd0*/  @P0 LOP3.LUT R5, R5, R22, RZ, 0x3c, !PT ;  /* 0x0000001605050212 */ /* 0x004fe200078e3cff */
[----:B------:R-:W-:Y:S06]  /*0de0*/  BRA.U UP0, `(.L_x_15) ;  /* 0xfffffff5004c7547 */ /* 0x000fec000b83ffff */
[----:B------:R-:W-:-:S05]  /*0df0*/  VIADD R18, R18, 0x1 ;  /* 0x0000000112127836 */ /* 0x000fca0000000000 */
[----:B------:R-:W-:-:S13]  /*0e00*/  ISETP.NE.AND P0, PT, R18, 0x5, PT ;  /* 0x000000051200780c */ /* 0x000fda0003f05270 */
[----:B------:R-:W-:Y:S05]  /*0e10*/  @P0 BRA `(.L_x_16) ;  /* 0xfffffff400300947 */ /* 0x000fea000383ffff */
[----:B------:R-:W-:Y:S01]  /*0e20*/  LOP3.LUT R10, R16, 0x3, RZ, 0xc0, !PT ;  /* 0x00000003100a7812 */ /* 0x000fe200078ec0ff */
[----:B------:R1:W-:Y:S03]  /*0e30*/  STL [R1+0x4], R3 ;  /* 0x0000040301007387 */ /* 0x0003e60000100800 */
[----:B------:R-:W-:Y:S01]  /*0e40*/  ISETP.NE.U32.AND P0, PT, R10, 0x1, PT ;  /* 0x000000010a00780c */ /* 0x000fe20003f05070 */
[----:B------:R1:W-:Y:S03]  /*0e50*/  STL.64 [R1+0x8], R4 ;  /* 0x0000080401007387 */ /* 0x0003e60000100a00 */
[----:B------:R-:W-:Y:S01]  /*0e60*/  ISETP.NE.AND.EX P0, PT, RZ, RZ, PT, P0 ;  /* 0x000000ffff00720c */ /* 0x000fe20003f05300 */
[----:B------:R1:W-:-:S12]  /*0e70*/  STL.64 [R1+0x10], R6 ;  /* 0x0000100601007387 */ /* 0x0003d80000100a00 */
[----:B-1----:R-:W-:Y:S05]  /*0e80*/  @!P0 BRA `(.L_x_14) ;  /* 0x0000001800088947 */ /* 0x002fea0003800000 */
[----:B------:R-:W-:Y:S01]  /*0e90*/  UMOV UR4, URZ ;  /* 0x000000ff00047c82 */ /* 0x000fe20008000000 */
[----:B------:R-:W-:Y:S01]  /*0ea0*/  UMOV UR5, URZ ;  /* 0x000000ff00057c82 */ /* 0x000fe20008000000 */
[----:B------:R-:W-:Y:S02]  /*0eb0*/  IMAD.MOV.U32 R18, RZ, RZ, RZ ;  /* 0x000000ffff127224 */ /* 0x000fe400078e00ff */
[----:B------:R-:W-:Y:S02]  /*0ec0*/  IMAD.MOV.U32 R3, RZ, RZ, RZ ;  /* 0x000000ffff037224 */ /* 0x000fe400078e00ff */
[----:B------:R-:W-:Y:S02]  /*0ed0*/  IMAD.U32 R7, RZ, RZ, UR4 ;  /* 0x00000004ff077e24 */ /* 0x000fe4000f8e00ff */
[----:B------:R-:W-:Y:S02]  /*0ee0*/  IMAD.U32 R6, RZ, RZ, UR5 ;  /* 0x00000005ff067e24 */ /* 0x000fe4000f8e00ff */
[----:B------:R-:W-:-:S02]  /*0ef0*/  IMAD.U32 R5, RZ, RZ, UR4 ;  /* 0x00000004ff057e24 */ /* 0x000fc4000f8e00ff */
[----:B------:R-:W-:-:S07]  /*0f00*/  IMAD.U32 R4, RZ, RZ, UR5 ;  /* 0x00000005ff047e24 */ /* 0x000fce000f8e00ff */
.L_x_18:
[----:B------:R-:W-:-:S06]  /*0f10*/  IMAD R19, R18, 0x4, R1 ;  /* 0x0000000412137824 */ /* 0x000fcc00078e0201 */
[----:B------:R-:W5:Y:S01]  /*0f20*/  LDL R19, [R19+0x4] ;  /* 0x0000040013137983 */ /* 0x000f620000100800 */
[----:B------:R-:W-:Y:S01]  /*0f30*/  IMAD.SHL.U32 R20, R18, 0x20, RZ ;  /* 0x0000002012147824 */ /* 0x000fe200078e00ff */
[----:B------:R-:W-:-:S06]  /*0f40*/  UMOV UR4, URZ ;  /* 0x000000ff00047c82 */ /* 0x000fcc0008000000 */
.L_x_17:
        /* <DEDUP_REMOVED lines=182> */
[----:B-1----:R-:W-:Y:S05]  /*1ab0*/  @P0 BRA `(.L_x_14) ;  /* 0x0000000800fc0947 */ /* 0x002fea0003800000 */
        /* <DEDUP_REMOVED lines=8> */
.L_x_20:
[----:B------:R-:W-:-:S06]  /*1b40*/  IMAD R19, R18, 0x4, R1 ;  /* 0x0000000412137824 */ /* 0x000fcc00078e0201 */
[----:B------:R-:W5:Y:S01]  /*1b50*/  LDL R19, [R19+0x4] ;  /* 0x0000040013137983 */ /* 0x000f620000100800 */
[----:B------:R-:W-:Y:S01]  /*1b60*/  IMAD.SHL.U32 R20, R18, 0x20, RZ ;  /* 0x0000002012147824 */ /* 0x000fe200078e00ff */
[----:B------:R-:W-:-:S06]  /*1b70*/  UMOV UR4, URZ ;  /* 0x000000ff00047c82 */ /* 0x000fcc0008000000 */
.L_x_19:
        /* <DEDUP_REMOVED lines=176> */
[----:B------:R1:W-:Y:S04]  /*2680*/  STL [R1+0x4], R3 ;  /* 0x0000040301007387 */ /* 0x0003e80000100800 */
[----:B------:R1:W-:Y:S04]  /*2690*/  STL.64 [R1+0x8], R4 ;  /* 0x0000080401007387 */ /* 0x0003e80000100a00 */
[----:B------:R1:W-:Y:S02]  /*26a0*/  STL.64 [R1+0x10], R6 ;  /* 0x0000100601007387 */ /* 0x0003e40000100a00 */
.L_x_14:
[----:B------:R-:W-:Y:S05]  /*26b0*/  BSYNC.RECONVERGENT B1 ;  /* 0x0000000000017941 */ /* 0x000fea0003800200 */
.L_x_13:
[C---:B------:R-:W-:Y:S01]  /*26c0*/  ISETP.GT.U32.AND P0, PT, R16.reuse, 0x3, PT ;  /* 0x000000031000780c */ /* 0x040fe20003f04070 */
[----:B------:R-:W-:Y:S01]  /*26d0*/  VIADD R17, R17, 0x1 ;  /* 0x0000000111117836 */ /* 0x000fe20000000000 */
[--C-:B------:R-:W-:Y:S02]  /*26e0*/  SHF.R.U64 R16, R16, 0x2, R15.reuse ;  /* 0x0000000210107819 */ /* 0x100fe4000000120f */
[----:B------:R-:W-:Y:S02]  /*26f0*/  ISETP.GT.U32.AND.EX P0, PT, R15, RZ, PT, P0 ;  /* 0x000000ff0f00720c */ /* 0x000fe40003f04100 */
[----:B------:R-:W-:-:S11]  /*2700*/  SHF.R.U32.HI R15, RZ, 0x2, R15 ;  /* 0x00000002ff0f7819 */ /* 0x000fd6000001160f */
[----:B------:R-:W-:Y:S05]  /*2710*/  @P0 BRA `(.L_x_21) ;  /* 0xffffffd800cc0947 */ /* 0x000fea000383ffff */
.L_x_12:
[----:B------:R-:W-:Y:S05]  /*2720*/  BSYNC.RECONVERGENT B0 ;  /* 0x0000000000007941 */ /* 0x000fea0003800200 */
.L_x_11:
[----:B------:R-:W2:Y:S02]  /*2730*/  LDCU UR4, c[0x0][0x398] ;  /* 0x00007300ff0477ac */ /* 0x000ea40008000800 */
[----:B--2---:R-:W-:-:S13]  /*2740*/  ISETP.GE.AND P0, PT, R0, UR4, PT ;  /* 0x0000000400007c0c */ /* 0x004fda000bf06270 */
[----:B------:R-:W-:Y:S05]  /*2750*/  @P0 EXIT ;  /* 0x000000000000094d */ /* 0x000fea0003800000 */
[----:B------:R-:W2:Y:S01]  /*2760*/  I2F.U32.RP R15, R8 ;  /* 0x00000008000f7306 */ /* 0x000ea20000209000 */
[--C-:B------:R-:W-:Y:S01]  /*2770*/  IMAD.IADD R11, R9, 0x1, R8.reuse ;  /* 0x00000001090b7824 */ /* 0x100fe200078e0208 */
[----:B------:R-:W-:Y:S01]  /*2780*/  ISETP.NE.U32.AND P2, PT, R8, RZ, PT ;  /* 0x000000ff0800720c */ /* 0x000fe20003f45070 */
[----:B------:R-:W-:-:S03]  /*2790*/  IMAD.MOV R17, RZ, RZ, -R8 ;  /* 0x000000ffff117224 */ /* 0x000fc600078e0a08 */
[C---:B------:R-:W-:Y:S02]  /*27a0*/  ISETP.GE.AND P0, PT, R11.reuse, UR4, PT ;  /* 0x000000040b007c0c */ /* 0x040fe4000bf06270 */
[----:B------:R-:W-:Y:S01]  /*27b0*/  VIMNMX R10, PT, PT, R11, UR4, !PT ;  /* 0x000000040b0a7c48 */ /* 0x000fe2000ffe0100 */
[----:B------:R-:W3:Y:S01]  /*27c0*/  LDCU UR4, c[0x0][0x370] ;  /* 0x00006e00ff0477ac */ /* 0x000ee20008000800 */
[----:B------:R-:W-:Y:S01]  /*27d0*/  SEL R16, RZ, 0x1, P0 ;  /* 0x00000001ff107807 */ /* 0x000fe20000000000 */
[----:B--2---:R-:W2:Y:S02]  /*27e0*/  MUFU.RCP R15, R15 ;  /* 0x0000000f000f7308 */ /* 0x004ea40000001000 */
[----:B--2---:R-:W-:Y:S02]  /*27f0*/  VIADD R12, R15, 0xffffffe ;  /* 0x0ffffffe0f0c7836 */ /* 0x004fe40000000000 */
[----:B------:R-:W-:-:S04]  /*2800*/  IMAD.IADD R15, R8, 0x1, R11 ;  /* 0x00000001080f7824 */ /* 0x000fc800078e020b */
[----:B------:R2:W4:Y:S02]  /*2810*/  F2I.FTZ.U32.TRUNC.NTZ R13, R12 ;  /* 0x0000000c000d7305 */ /* 0x000524000021f000 */
[----:B--2---:R-:W-:Y:S02]  /*2820*/  IMAD.MOV.U32 R12, RZ, RZ, RZ ;  /* 0x000000ffff0c7224 */ /* 0x004fe400078e00ff */
[----:B----4-:R-:W-:-:S04]  /*2830*/  IMAD R17, R17, R13, RZ ;  /* 0x0000000d11117224 */ /* 0x010fc800078e02ff */
[----:B------:R-:W-:Y:S01]  /*2840*/  IMAD.HI.U32 R18, R13, R17, R12 ;  /* 0x000000110d127227 */ /* 0x000fe200078e000c */
[----:B------:R-:W-:-:S05]  /*2850*/  IADD3 R13, PT, PT, R10, -R11, -R16 ;  /* 0x8000000b0a0d7210 */ /* 0x000fca0007ffe810 */
[----:B------:R-:W-:-:S04]  /*2860*/  IMAD.HI.U32 R17, R18, R13, RZ ;  /* 0x0000000d12117227 */ /* 0x000fc800078e00ff */
[----:B------:R-:W-:-:S04]  /*2870*/  IMAD.MOV R10, RZ, RZ, -R17 ;  /* 0x000000ffff0a7224 */ /* 0x000fc800078e0a11 */
[----:B------:R-:W-:-:S05]  /*2880*/  IMAD R13, R8, R10, R13 ;  /* 0x0000000a080d7224 */ /* 0x000fca00078e020d */
[----:B------:R-:W-:-:S13]  /*2890*/  ISETP.GE.U32.AND P0, PT, R13, R8, PT ;  /* 0x000000080d00720c */ /* 0x000fda0003f06070 */
[----:B------:R-:W-:Y:S02]  /*28a0*/  @P0 IMAD.IADD R13, R13, 0x1, -R8 ;  /* 0x000000010d0d0824 */ /* 0x000fe400078e0a08 */
[----:B------:R-:W-:-:S03]  /*28b0*/  @P0 VIADD R17, R17, 0x1 ;  /* 0x0000000111110836 */ /* 0x000fc60000000000 */
[----:B------:R-:W-:Y:S01]  /*28c0*/  ISETP.GE.U32.AND P1, PT, R13, R8, PT ;  /* 0x000000080d00720c */ /* 0x000fe20003f26070 */
[----:B---3--:R-:W-:-:S12]  /*28d0*/  IMAD R13, R14, UR4, RZ ;  /* 0x000000040e0d7c24 */ /* 0x008fd8000f8e02ff */
[----:B------:R-:W-:Y:S01]  /*28e0*/  @P1 VIADD R17, R17, 0x1 ;  /* 0x0000000111111836 */ /* 0x000fe20000000000 */
[----:B------:R-:W-:-:S05]  /*28f0*/  @!P2 LOP3.LUT R17, RZ, R8, RZ, 0x33, !PT ;  /* 0x00000008ff11a212 */ /* 0x000fca00078e33ff */
[----:B------:R-:W-:-:S07]  /*2900*/  IMAD.IADD R10, R16, 0x1, R17 ;  /* 0x00000001100a7824 */ /* 0x000fce00078e0211 */
.L_x_27:
[----:B--2---:R-:W2:Y:S01]  /*2910*/  LDC R17, c[0x0][0x398] ;  /* 0x0000e600ff117b82 */ /* 0x004ea20000000800 */
[----:B------:R-:W-:Y:S01]  /*2920*/  BSSY.RECONVERGENT B0, `(.L_x_22) ;  /* 0x00000f4000007945 */ /* 0x000fe20003800200 */
[----:B--2---:R-:W-:-:S13]  /*2930*/  ISETP.GE.AND P0, PT, R9, R17, PT ;  /* 0x000000110900720c */ /* 0x004fda0003f06270 */
[----:B-1-34-:R-:W-:Y:S05]  /*2940*/  @P0 BRA `(.L_x_23) ;  /* 0x0000000c00c40947 */ /* 0x01afea0003800000 */
[----:B------:R-:W-:Y:S01]  /*2950*/  LOP3.LUT R18, R10, 0x3, RZ, 0xc0, !PT ;  /* 0x000000030a127812 */ /* 0x000fe200078ec0ff */
[----:B------:R-:W-:Y:S01]  /*2960*/  BSSY.RECONVERGENT B1, `(.L_x_24) ;  /* 0x0000078000017945 */ /* 0x000fe20003800200 */
[----:B------:R-:W-:Y:S02]  /*2970*/  IMAD.MOV.U32 R33, RZ, RZ, R7 ;  /* 0x000000ffff217224 */ /* 0x000fe400078e0007 */
[----:B------:R-:W-:Y:S01]  /*2980*/  ISETP.NE.AND P0, PT, R18, 0x3, PT ;  /* 0x000000031200780c */ /* 0x000fe20003f05270 */
[----:B------:R-:W-:Y:S02]  /*2990*/  IMAD.MOV.U32 R31, RZ, RZ, R6 ;  /* 0x000000ffff1f7224 */ /* 0x000fe400078e0006 */
[----:B------:R-:W-:-:S10]  /*29a0*/  IMAD.MOV.U32 R14, RZ, RZ, R9 ;  /* 0x000000ffff0e7224 */ /* 0x000fd400078e0009 */
[----:B------:R-:W-:Y:S05]  /*29b0*/  @!P0 BRA `(.L_x_25) ;  /* 0x0000000400c88947 */ /* 0x000fea0003800000 */
[----:B------:R-:W-:Y:S01]  /*29c0*/  SHF.R.U32.HI R12, RZ, 0x2, R3 ;  /* 0x00000002ff0c7819 */ /* 0x000fe20000011603 */
[----:B------:R-:W2:Y:S01]  /*29d0*/  LDC.64 R20, c[0x0][0x388] ;  /* 0x0000e200ff147b82 */ /* 0x000ea20000000a00 */
[----:B------:R-:W-:Y:S01]  /*29e0*/  SHF.R.U32.HI R19, RZ, 0x2, R4 ;  /* 0x00000002ff137819 */ /* 0x000fe20000011604 */
[----:B------:R-:W-:Y:S01]  /*29f0*/  IMAD.MOV.U32 R16, RZ, RZ, R2 ;  /* 0x000000ffff107224 */ /* 0x000fe200078e0002 */
[----:B------:R-:W-:Y:S01]  /*2a00*/  LOP3.LUT R12, R12, R3, RZ, 0x3c, !PT ;  /* 0x000000030c0c7212 */ /* 0x000fe200078e3cff */
[----:B01----:R-:W-:Y:S01]  /*2a10*/  IMAD.SHL.U32 R3, R7, 0x10, RZ ;  /* 0x0000001007037824 */ /* 0x003fe200078e00ff */
[----:B------:R-:W-:Y:S01]  /*2a20*/  LOP3.LUT R19, R19, R4, RZ, 0x3c, !PT ;  /* 0x0000000413137212 */ /* 0x000fe200078e3cff */
[----:B------:R-:W-:Y:S01]  /*2a30*/  IMAD R31, R0, R17, R9 ;  /* 0x00000011001f7224 */ /* 0x000fe200078e0209 */
[----:B------:R-:W-:Y:S01]  /*2a40*/  ISETP.NE.AND P0, PT, R18, RZ, PT ;  /* 0x000000ff1200720c */ /* 0x000fe20003f05270 */
[----:B------:R-:W-:Y:S01]  /*2a50*/  IMAD.SHL.U32 R14, R12, 0x2, RZ ;  /* 0x000000020c0e7824 */ /* 0x000fe200078e00ff */
[----:B------:R-:W0:Y:S01]  /*2a60*/  LDC.64 R24, c[0x0][0x390] ;  /* 0x0000e400ff187b82 */ /* 0x000e220000000a00 */
[----:B------:R-:W-:-:S02]  /*2a70*/  IMAD.MOV.U32 R28, RZ, RZ, R6 ;  /* 0x000000ffff1c7224 */ /* 0x000fc400078e0006 */
[----:B------:R-:W-:Y:S01]  /*2a80*/  IMAD.MOV.U32 R26, RZ, RZ, R7 ;  /* 0x000000ffff1a7224 */ /* 0x000fe200078e0007 */
[----:B------:R-:W-:Y:S01]  /*2a90*/  LOP3.LUT R14, R12, R14, R3, 0x96, !PT ;  /* 0x0000000e0c0e7212 */ /* 0x000fe200078e9603 */
[----:B------:R-:W-:Y:S02]  /*2aa0*/  IMAD.SHL.U32 R3, R19, 0x2, RZ ;  /* 0x0000000213037824 */ /* 0x000fe400078e00ff */
[----:B------:R-:W-:Y:S01]  /*2ab0*/  IMAD.MOV.U32 R12, RZ, RZ, 0x2f800000 ;  /* 0x2f800000ff0c7424 */ /* 0x000fe200078e00ff */
[----:B------:R-:W-:Y:S01]  /*2ac0*/  LOP3.LUT R27, R14, R7, RZ, 0x3c, !PT ;  /* 0x000000070e1b7212 */ /* 0x000fe200078e3cff */
[----:B------:R-:W1:Y:S01]  /*2ad0*/  LDC.64 R22, c[0x0][0x380] ;  /* 0x0000e000ff167b82 */ /* 0x000e620000000a00 */
[----:B------:R-:W-:-:S03]  /*2ae0*/  IMAD.MOV.U32 R14, RZ, RZ, R11 ;  /* 0x000000ffff0e7224 */ /* 0x000fc600078e000b */
[----:B------:R-:W-:Y:S02]  /*2af0*/  IMAD.SHL.U32 R4, R27, 0x10, RZ ;  /* 0x000000101b047824 */ /* 0x000fe400078e00ff */
[----:B--2---:R-:W-:-:S03]  /*2b00*/  IMAD.WIDE R20, R31, 0x4, R20 ;  /* 0x000000041f147825 */ /* 0x004fc600078e0214 */
[----:B------:R-:W-:Y:S02]  /*2b10*/  LOP3.LUT R4, R19, R3, R4, 0x96, !PT ;  /* 0x0000000313047212 */ /* 0x000fe400078e9604 */
[C---:B------:R-:W-:Y:S01]  /*2b20*/  IADD3 R3, PT, PT, R2.reuse, 0x587c5, R27 ;  /* 0x000587c502037810 */ /* 0x040fe20007ffe01b */
[----:B------:R-:W-:Y:S01]  /*2b30*/  VIADD R2, R2, 0xb0f8a ;  /* 0x000b0f8a02027836 */ /* 0x000fe20000000000 */
[----:B------:R-:W-:Y:S02]  /*2b40*/  LOP3.LUT R19, R4, R27, RZ, 0x3c, !PT ;  /* 0x0000001b04137212 */ /* 0x000fe400078e3cff */
[----:B------:R-:W-:Y:S01]  /*2b50*/  I2FP.F32.U32 R3, R3 ;  /* 0x0000000300037245 */ /* 0x000fe20000201000 */
[----:B0-----:R-:W-:-:S04]  /*2b60*/  IMAD.WIDE R24, R31, 0x4, R24 ;  /* 0x000000041f187825 */ /* 0x001fc800078e0218 */
[----:B------:R-:W-:Y:S02]  /*2b70*/  IMAD.IADD R4, R19, 0x1, R2 ;  /* 0x0000000113047824 */ /* 0x000fe400078e0202 */
[----:B------:R-:W-:Y:S01]  /*2b80*/  FFMA R29, R3, R12, 1.1641532182693481445e-10 ;  /* 0x2f000000031d7423 */ /* 0x000fe2000000000c */
[----:B------:R-:W-:Y:S02]  /*2b90*/  IMAD.MOV.U32 R3, RZ, RZ, R5 ;  /* 0x000000ffff037224 */ /* 0x000fe400078e0005 */
[----:B-1----:R-:W-:Y:S01]  /*2ba0*/  IMAD.WIDE R22, R31, 0x4, R22 ;  /* 0x000000041f167825 */ /* 0x002fe200078e0216 */
[----:B------:R-:W-:Y:S01]  /*2bb0*/  I2FP.F32.U32 R33, R4 ;  /* 0x0000000400217245 */ /* 0x000fe20000201000 */
[----:B------:R-:W-:Y:S02]  /*2bc0*/  STG.E desc[UR6][R20.64], R29 ;  /* 0x0000001d14007986 */ /* 0x000fe4000c101906 */
[----:B------:R-:W-:Y:S02]  /*2bd0*/  IMAD.MOV.U32 R5, RZ, RZ, R7 ;  /* 0x000000ffff057224 */ /* 0x000fe400078e0007 */
[----:B------:R-:W-:Y:S01]  /*2be0*/  FFMA R33, R33, R12, 1.1641532182693481445e-10 ;  /* 0x2f00000021217423 */ /* 0x000fe2000000000c */
[----:B------:R-:W-:-:S02]  /*2bf0*/  IMAD.MOV.U32 R4, RZ, RZ, R6 ;  /* 0x000000ffff047224 */ /* 0x000fc400078e0006 */
[--C-:B------:R-:W-:Y:S02]  /*2c00*/  IMAD.MOV.U32 R31, RZ, RZ, R27.reuse ;  /* 0x000000ffff1f7224 */ /* 0x100fe400078e001b */
[----:B------:R0:W-:Y:S01]  /*2c10*/  STG.E desc[UR6][R24.64], R33 ;  /* 0x0000002118007986 */ /* 0x0001e2000c101906 */
[----:B------:R-:W-:Y:S02]  /*2c20*/  IMAD.MOV.U32 R6, RZ, RZ, R27 ;  /* 0x000000ffff067224 */ /* 0x000fe400078e001b */
[--C-:B------:R-:W-:Y:S01]  /*2c30*/  IMAD.MOV.U32 R7, RZ, RZ, R19.reuse ;  /* 0x000000ffff077224 */ /* 0x100fe200078e0013 */
[----:B------:R2:W-:Y:S01]  /*2c40*/  STG.E desc[UR6][R22.64], RZ ;  /* 0x000000ff16007986 */ /* 0x0005e2000c101906 */
[----:B0-----:R-:W-:Y:S01]  /*2c50*/  IMAD.MOV.U32 R33, RZ, RZ, R19 ;  /* 0x000000ffff217224 */ /* 0x001fe200078e0013 */
[----:B------:R-:W-:Y:S06]  /*2c60*/  @!P0 BRA `(.L_x_25) ;  /* 0x00000004001c8947 */ /* 0x000fec0003800000 */
[----:B------:R-:W-:Y:S01]  /*2c70*/  SHF.R.U32.HI R2, RZ, 0x2, R3 ;  /* 0x00000002ff027819 */ /* 0x000fe20000011603 */
[----:B------:R-:W-:Y:S01]  /*2c80*/  IMAD.SHL.U32 R29, R8, 0x4, RZ ;  /* 0x00000004081d7824 */ /* 0x000fe200078e00ff */
[----:B------:R-:W-:Y:S01]  /*2c90*/  SHF.R.U32.HI R5, RZ, 0x2, R28 ;  /* 0x00000002ff057819 */ /* 0x000fe2000001161c */
[----:B------:R-:W-:Y:S01]  /*2ca0*/  IMAD.MOV.U32 R14, RZ, RZ, R15 ;  /* 0x000000ffff0e7224 */ /* 0x000fe200078e000f */
[----:B------:R-:W-:Y:S01]  /*2cb0*/  LOP3.LUT R2, R2, R3, RZ, 0x3c, !PT ;  /* 0x0000000302027212 */ /* 0x000fe200078e3cff */
[----:B------:R-:W-:Y:S01]  /*2cc0*/  IMAD.SHL.U32 R3, R19, 0x10, RZ ;  /* 0x0000001013037824 */ /* 0x000fe200078e00ff */
[----:B------:R-:W-:Y:S02]  /*2cd0*/  LOP3.LUT R5, R5, R28, RZ, 0x3c, !PT ;  /* 0x0000001c05057212 */ /* 0x000fe400078e3cff */
[-C--:B------:R-:W-:Y:S01]  /*2ce0*/  IADD3 R20, P0, PT, R20, R29.reuse, RZ ;  /* 0x0000001d14147210 */ /* 0x080fe20007f1e0ff */
[----:B------:R-:W-:Y:S01]  /*2cf0*/  IMAD.SHL.U32 R4, R2, 0x2, RZ ;  /* 0x0000000202047824 */ /* 0x000fe200078e00ff */
[----:B------:R-:W-:-:S02]  /*2d00*/  IADD3 R24, P1, PT, R24, R29, RZ ;  /* 0x0000001d18187210 */ /* 0x000fc40007f3e0ff */
[----:B--2---:R-:W-:Y:S01]  /*2d10*/  IADD3 R22, P2, PT, R22, R29, RZ ;  /* 0x0000001d16167210 */ /* 0x004fe20007f5e0ff */
[----:B------:R-:W-:Y:S01]  /*2d20*/  IMAD.X R21, RZ, RZ, R21, P0 ;  /* 0x000000ffff157224 */ /* 0x000fe200000e0615 */
[----:B------:R-:W-:Y:S01]  /*2d30*/  LOP3.LUT R4, R2, R4, R3, 0x96, !PT ;  /* 0x0000000402047212 */ /* 0x000fe200078e9603 */
[----:B------:R-:W-:Y:S01]  /*2d40*/  IMAD.SHL.U32 R3, R5, 0x2, RZ ;  /* 0x0000000205037824 */ /* 0x000fe200078e00ff */
[----:B------:R-:W-:Y:S01]  /*2d50*/  ISETP.NE.AND P0, PT, R18, 0x1, PT ;  /* 0x000000011200780c */ /* 0x000fe20003f05270 */
[----:B------:R-:W-:Y:S01]  /*2d60*/  IMAD.X R25, RZ, RZ, R25, P1 ;  /* 0x000000ffff197224 */ /* 0x000fe200008e0619 */
[----:B------:R-:W-:Y:S01]  /*2d70*/  LOP3.LUT R31, R4, R19, RZ, 0x3c, !PT ;  /* 0x00000013041f7212 */ /* 0x000fe200078e3cff */
[----:B------:R-:W-:-:S04]  /*2d80*/  IMAD.X R23, RZ, RZ, R23, P2 ;  /* 0x000000ffff177224 */ /* 0x000fc800010e0617 */
[----:B------:R-:W-:Y:S02]  /*2d90*/  IMAD.SHL.U32 R2, R31, 0x10, RZ ;  /* 0x000000101f027824 */ /* 0x000fe400078e00ff */
[----:B------:R-:W-:-:S03]  /*2da0*/  IMAD.MOV.U32 R6, RZ, RZ, R31 ;  /* 0x000000ffff067224 */ /* 0x000fc600078e001f */
[----:B------:R-:W-:Y:S01]  /*2db0*/  LOP3.LUT R4, R5, R3, R2, 0x96, !PT ;  /* 0x0000000305047212 */ /* 0x000fe200078e9602 */
[C---:B------:R-:W-:Y:S01]  /*2dc0*/  VIADD R2, R16.reuse, 0x161f14 ;  /* 0x00161f1410027836 */ /* 0x040fe20000000000 */
[----:B------:R-:W-:Y:S02]  /*2dd0*/  IADD3 R3, PT, PT, R16, 0x10974f, R31 ;  /* 0x0010974f10037810 */ /* 0x000fe40007ffe01f */
[----:B------:R-:W-:Y:S02]  /*2de0*/  LOP3.LUT R33, R4, R31, RZ, 0x3c, !PT ;  /* 0x0000001f04217212 */ /* 0x000fe400078e3cff */
[----:B------:R-:W-:-:S03]  /*2df0*/  I2FP.F32.U32 R3, R3 ;  /* 0x0000000300037245 */ /* 0x000fc60000201000 */
[----:B------:R-:W-:Y:S02]  /*2e00*/  IMAD.IADD R4, R33, 0x1, R2 ;  /* 0x0000000121047824 */ /* 0x000fe400078e0202 */
[----:B------:R-:W-:Y:S01]  /*2e10*/  FFMA R35, R3, R12, 1.1641532182693481445e-10 ;  /* 0x2f00000003237423 */ /* 0x000fe2000000000c */
[----:B------:R-:W-:Y:S02]  /*2e20*/  IMAD.MOV.U32 R3, RZ, RZ, R26 ;  /* 0x000000ffff037224 */ /* 0x000fe400078e001a */
[----:B------:R-:W-:Y:S01]  /*2e30*/  I2FP.F32.U32 R5, R4 ;  /* 0x0000000400057245 */ /* 0x000fe20000201000 */
[----:B------:R-:W-:Y:S01]  /*2e40*/  IMAD.MOV.U32 R4, RZ, RZ, R27 ;  /* 0x000000ffff047224 */ /* 0x000fe200078e001b */
[----:B------:R3:W-:Y:S01]  /*2e50*/  STG.E desc[UR6][R20.64], R35 ;  /* 0x0000002314007986 */ /* 0x0007e2000c101906 */
[----:B------:R-:W-:Y:S02]  /*2e60*/  IMAD.MOV.U32 R7, RZ, RZ, R33 ;  /* 0x000000ffff077224 */ /* 0x000fe400078e0021 */
[----:B------:R-:W-:Y:S01]  /*2e70*/  FFMA R37, R5, R12, 1.1641532182693481445e-10 ;  /* 0x2f00000005257423 */ /* 0x000fe2000000000c */
[----:B------:R-:W-:-:S04]  /*2e80*/  IMAD.MOV.U32 R5, RZ, RZ, R19 ;  /* 0x000000ffff057224 */ /* 0x000fc800078e0013 */
[----:B------:R3:W-:Y:S04]  /*2e90*/  STG.E desc[UR6][R24.64], R37 ;  /* 0x0000002518007986 */ /* 0x0007e8000c101906 */
[----:B------:R3:W-:Y:S01]  /*2ea0*/  STG.E desc[UR6][R22.64], RZ ;  /* 0x000000ff16007986 */ /* 0x0007e2000c101906 */
[----:B------:R-:W-:Y:S05]  /*2eb0*/  @!P0 BRA `(.L_x_25) ;  /* 0x0000000000888947 */ /* 0x000fea0003800000 */
[----:B------:R-:W-:Y:S01]  /*2ec0*/  SHF.R.U32.HI R3, RZ, 0x2, R26 ;  /* 0x00000002ff037819 */ /* 0x000fe2000001161a */
[----:B------:R-:W-:Y:S01]  /*2ed0*/  IMAD.SHL.U32 R5, R7, 0x10, RZ ;  /* 0x0000001007057824 */ /* 0x000fe200078e00ff */
[----:B------:R-:W-:Y:S01]  /*2ee0*/  SHF.R.U32.HI R4, RZ, 0x2, R27 ;  /* 0x00000002ff047819 */ /* 0x000fe2000001161b */
[----:B------:R-:W-:Y:S01]  /*2ef0*/  IMAD.IADD R14, R8, 0x1, R15 ;  /* 0x00000001080e7824 */ /* 0x000fe200078e020f */
[----:B------:R-:W-:Y:S02]  /*2f00*/  LOP3.LUT R3, R3, R26, RZ, 0x3c, !PT ;  /* 0x0000001a03037212 */ /* 0x000fe400078e3cff */
[----:B------:R-:W-:Y:S02]  /*2f10*/  LOP3.LUT R4, R4, R27, RZ, 0x3c, !PT ;  /* 0x0000001b04047212 */ /* 0x000fe400078e3cff */
[----:B---3--:R-:W-:Y:S01]  /*2f20*/  IADD3 R20, P0, PT, R29, R20, RZ ;  /* 0x000000141d147210 */ /* 0x008fe20007f1e0ff */
[----:B------:R-:W-:Y:S01]  /*2f30*/  IMAD.SHL.U32 R2, R3, 0x2, RZ ;  /* 0x0000000203027824 */ /* 0x000fe200078e00ff */
[----:B------:R-:W-:-:S02]  /*2f40*/  IADD3 R24, P1, PT, R29, R24, RZ ;  /* 0x000000181d187210 */ /* 0x000fc40007f3e0ff */
[----:B------:R-:W-:Y:S01]  /*2f50*/  IADD3 R22, P2, PT, R29, R22, RZ ;  /* 0x000000161d167210 */ /* 0x000fe20007f5e0ff */
[----:B------:R-:W-:Y:S01]  /*2f60*/  IMAD.X R21, RZ, RZ, R21, P0 ;  /* 0x000000ffff157224 */ /* 0x000fe200000e0615 */
[----:B------:R-:W-:Y:S01]  /*2f70*/  LOP3.LUT R2, R3, R2, R5, 0x96, !PT ;  /* 0x0000000203027212 */ /* 0x000fe200078e9605 */
[----:B------:R-:W-:Y:S02]  /*2f80*/  IMAD.X R25, RZ, RZ, R25, P1 ;  /* 0x000000ffff197224 */ /* 0x000fe400008e0619 */
[----:B------:R-:W-:Y:S01]  /*2f90*/  IMAD.X R23, RZ, RZ, R23, P2 ;  /* 0x000000ffff177224 */ /* 0x000fe200010e0617 */
[----:B------:R-:W-:Y:S01]  /*2fa0*/  LOP3.LUT R31, R2, R7, RZ, 0x3c, !PT ;  /* 0x00000007021f7212 */ /* 0x000fe200078e3cff */
[----:B------:R-:W-:-:S04]  /*2fb0*/  IMAD.SHL.U32 R2, R4, 0x2, RZ ;  /* 0x0000000204027824 */ /* 0x000fc800078e00ff */
[----:B------:R-:W-:-:S05]  /*2fc0*/  IMAD.SHL.U32 R3, R31, 0x10, RZ ;  /* 0x000000101f037824 */ /* 0x000fca00078e00ff */
        /* <DEDUP_REMOVED lines=13> */
[----:B------:R-:W-:-:S02]  /*30a0*/  IMAD.MOV.U32 R5, RZ, RZ, R7 ;  /* 0x000000ffff057224 */ /* 0x000fc400078e0007 */
[----:B------:R-:W-:Y:S02]  /*30b0*/  IMAD.MOV.U32 R7, RZ, RZ, R33 ;  /* 0x000000ffff077224 */ /* 0x000fe400078e0021 */
[----:B------:R4:W-:Y:S04]  /*30c0*/  STG.E desc[UR6][R24.64], R29 ;  /* 0x0000001d18007986 */ /* 0x0009e8000c101906 */
[----:B------:R4:W-:Y:S02]  /*30d0*/  STG.E desc[UR6][R22.64], RZ ;  /* 0x000000ff16007986 */ /* 0x0009e4000c101906 */
.L_x_25:
[----:B------:R-:W-:Y:S05]  /*30e0*/  BSYNC.RECONVERGENT B1 ;  /* 0x0000000000017941 */ /* 0x000fea0003800200 */
.L_x_24:
[----:B------:R-:W-:-:S13]  /*30f0*/  ISETP.GE.U32.AND P0, PT, R10, 0x3, PT ;  /* 0x000000030a00780c */ /* 0x000fda0003f06070 */
[----:B------:R-:W-:Y:S05]  /*3100*/  @!P0 BRA `(.L_x_23) ;  /* 0x0000000400d48947 */ /* 0x000fea0003800000 */
[----:B------:R-:W-:Y:S02]  /*3110*/  IMAD.SHL.U32 R12, R8, 0x4, RZ ;  /* 0x00000004080c7824 */ /* 0x000fe400078e00ff */
[----:B01----:R-:W-:Y:S02]  /*3120*/  IMAD.MOV.U32 R7, RZ, RZ, R33 ;  /* 0x000000ffff077224 */ /* 0x003fe400078e0021 */
[----:B------:R-:W-:-:S07]  /*3130*/  IMAD.MOV.U32 R6, RZ, RZ, R31 ;  /* 0x000000ffff067224 */ /* 0x000fce00078e001f */
.L_x_26:
[----:B-1----:R-:W-:Y:S01]  /*3140*/  SHF.R.U32.HI R16, RZ, 0x2, R3 ;  /* 0x00000002ff107819 */ /* 0x002fe20000011603 */
[----:B----4-:R-:W0:Y:S01]  /*3150*/  LDC.64 R28, c[0x0][0x388] ;  /* 0x0000e200ff1c7b82 */ /* 0x010e220000000a00 */
[----:B------:R-:W-:Y:S01]  /*3160*/  SHF.R.U32.HI R19, RZ, 0x2, R4 ;  /* 0x00000002ff137819 */ /* 0x000fe20000011604 */
[--C-:B------:R-:W-:Y:S01]  /*3170*/  IMAD R31, R0, R17, R14.reuse ;  /* 0x00000011001f7224 */ /* 0x100fe200078e020e */
[----:B------:R-:W-:Y:S01]  /*3180*/  LOP3.LUT R16, R16, R3, RZ, 0x3c, !PT ;  /* 0x0000000310107212 */ /* 0x000fe200078e3cff */
[----:B------:R-:W-:Y:S01]  /*3190*/  IMAD.SHL.U32 R3, R7, 0x10, RZ ;  /* 0x0000001007037824 */ /* 0x000fe200078e00ff */
[----:B------:R-:W-:Y:S01]  /*31a0*/  LOP3.LUT R19, R19, R4, RZ, 0x3c, !PT ;  /* 0x0000000413137212 */ /* 0x000fe200078e3cff */
[----:B------:R-:W-:Y:S02]  /*31b0*/  IMAD.IADD R14, R12, 0x1, R14 ;  /* 0x000000010c0e7824 */ /* 0x000fe400078e020e */
[C---:B------:R-:W-:Y:S01]  /*31c0*/  IMAD.SHL.U32 R18, R16.reuse, 0x2, RZ ;  /* 0x0000000210127824 */ /* 0x040fe200078e00ff */
[----:B---3--:R-:W1:Y:S04]  /*31d0*/  LDC.64 R20, c[0x0][0x390] ;  /* 0x0000e400ff147b82 */ /* 0x008e680000000a00 */
[----:B------:R-:W-:Y:S01]  /*31e0*/  LOP3.LUT R18, R16, R18, R3, 0x96, !PT ;  /* 0x0000001210127212 */ /* 0x000fe200078e9603 */
[----:B------:R-:W-:Y:S01]  /*31f0*/  IMAD.SHL.U32 R3, R19, 0x2, RZ ;  /* 0x0000000213037824 */ /* 0x000fe200078e00ff */
[----:B------:R-:W-:-:S02]  /*3200*/  SHF.R.U32.HI R16, RZ, 0x2, R5 ;  /* 0x00000002ff107819 */ /* 0x000fc40000011605 */
[----:B------:R-:W-:Y:S02]  /*3210*/  LOP3.LUT R25, R18, R7, RZ, 0x3c, !PT ;  /* 0x0000000712197212 */ /* 0x000fe400078e3cff */
[----:B------:R-:W-:Y:S02]  /*3220*/  LOP3.LUT R16, R16, R5, RZ, 0x3c, !PT ;  /* 0x0000000510107212 */ /* 0x000fe400078e3cff */
[----:B------:R-:W-:Y:S01]  /*3230*/  SHF.R.U32.HI R5, RZ, 0x2, R6 ;  /* 0x00000002ff057819 */ /* 0x000fe20000011606 */
[----:B------:R-:W-:Y:S02]  /*3240*/  IMAD.SHL.U32 R4, R25, 0x10, RZ ;  /* 0x0000001019047824 */ /* 0x000fe400078e00ff */
[----:B0-----:R-:W-:Y:S01]  /*3250*/  IMAD.WIDE R28, R31, 0x4, R28 ;  /* 0x000000041f1c7825 */ /* 0x001fe200078e021c */
[----:B------:R-:W-:Y:S02]  /*3260*/  LOP3.LUT R5, R5, R6, RZ, 0x3c, !PT ;  /* 0x0000000605057212 */ /* 0x000fe400078e3cff */
[----:B------:R-:W-:-:S02]  /*3270*/  LOP3.LUT R4, R19, R3, R4, 0x96, !PT ;  /* 0x0000000313047212 */ /* 0x000fc400078e9604 */
[----:B------:R-:W-:Y:S02]  /*3280*/  SHF.R.U32.HI R6, RZ, 0x2, R7 ;  /* 0x00000002ff067819 */ /* 0x000fe40000011607 */
[----:B--2---:R-:W-:Y:S01]  /*3290*/  LOP3.LUT R23, R4, R25, RZ, 0x3c, !PT ;  /* 0x0000001904177212 */ /* 0x004fe200078e3cff */
[----:B------:R-:W-:Y:S01]  /*32a0*/  IMAD.SHL.U32 R4, R16, 0x2, RZ ;  /* 0x0000000210047824 */ /* 0x000fe200078e00ff */
[----:B------:R-:W-:Y:S01]  /*32b0*/  LOP3.LUT R6, R6, R7, RZ, 0x3c, !PT ;  /* 0x0000000706067212 */ /* 0x000fe200078e3cff */
[----:B-1----:R-:W-:Y:S01]  /*32c0*/  IMAD.WIDE R20, R31, 0x4, R20 ;  /* 0x000000041f147825 */ /* 0x002fe200078e0214 */
[----:B------:R-:W-:-:S03]  /*32d0*/  SHF.R.U32.HI R18, RZ, 0x2, R23 ;  /* 0x00000002ff127819 */ /* 0x000fc60000011617 */
[----:B------:R-:W-:-:S05]  /*32e0*/  IMAD.SHL.U32 R3, R23, 0x10, RZ ;  /* 0x0000001017037824 */ /* 0x000fca00078e00ff */
[----:B------:R-:W-:Y:S01]  /*32f0*/  LOP3.LUT R4, R16, R4, R3, 0x96, !PT ;  /* 0x0000000410047212 */ /* 0x000fe200078e9603 */
[----:B------:R-:W-:Y:S01]  /*3300*/  IMAD.SHL.U32 R3, R5, 0x2, RZ ;  /* 0x0000000205037824 */ /* 0x000fe200078e00ff */
[----:B------:R-:W-:Y:S02]  /*3310*/  SHF.R.U32.HI R16, RZ, 0x2, R25 ;  /* 0x00000002ff107819 */ /* 0x000fe40000011619 */
[----:B------:R-:W-:Y:S02]  /*3320*/  LOP3.LUT R27, R4, R23, RZ, 0x3c, !PT ;  /* 0x00000017041b7212 */ /* 0x000fe400078e3cff */
[----:B------:R-:W-:Y:S02]  /*3330*/  LOP3.LUT R16, R16, R25, RZ, 0x3c, !PT ;  /* 0x0000001910107212 */ /* 0x000fe400078e3cff */
[----:B------:R-:W-:Y:S01]  /*3340*/  SHF.R.U32.HI R22, RZ, 0x2, R27 ;  /* 0x00000002ff167819 */ /* 0x000fe2000001161b */
[----:B------:R-:W-:Y:S01]  /*3350*/  IMAD.SHL.U32 R4, R27, 0x10, RZ ;  /* 0x000000101b047824 */ /* 0x000fe200078e00ff */
[----:B------:R-:W-:-:S02]  /*3360*/  IADD3 R25, PT, PT, R2, 0x587c5, R25 ;  /* 0x000587c502197810 */ /* 0x000fc40007ffe019 */
[----:B------:R-:W-:Y:S02]  /*3370*/  LOP3.LUT R22, R22, R27, RZ, 0x3c, !PT ;  /* 0x0000001b16167212 */ /* 0x000fe400078e3cff */
[----:B------:R-:W-:Y:S02]  /*3380*/  LOP3.LUT R4, R5, R3, R4, 0x96, !PT ;  /* 0x0000000305047212 */ /* 0x000fe400078e9604 */
[----:B------:R-:W-:Y:S02]  /*3390*/  I2FP.F32.U32 R25, R25 ;  /* 0x0000001900197245 */ /* 0x000fe40000201000 */
[----:B------:R-:W-:Y:S01]  /*33a0*/  LOP3.LUT R3, R4, R27, RZ, 0x3c, !PT ;  /* 0x0000001b04037212 */ /* 0x000fe200078e3cff */
[----:B------:R-:W-:Y:S01]  /*33b0*/  IMAD.SHL.U32 R4, R6, 0x2, RZ ;  /* 0x0000000206047824 */ /* 0x000fe200078e00ff */
[----:B------:R-:W-:-:S03]  /*33c0*/  IADD3 R27, PT, PT, R2, 0x10974f, R27 ;  /* 0x0010974f021b7810 */ /* 0x000fc60007ffe01b */
[----:B------:R-:W-:Y:S01]  /*33d0*/  IMAD.SHL.U32 R5, R3, 0x10, RZ ;  /* 0x0000001003057824 */ /* 0x000fe200078e00ff */
[----:B------:R-:W-:-:S04]  /*33e0*/  I2FP.F32.U32 R27, R27 ;  /* 0x0000001b001b7245 */ /* 0x000fc80000201000 */
[----:B------:R-:W-:Y:S01]  /*33f0*/  LOP3.LUT R4, R6, R4, R5, 0x96, !PT ;  /* 0x0000000406047212 */ /* 0x000fe200078e9605 */
[----:B------:R-:W-:-:S03]  /*3400*/  IMAD.SHL.U32 R6, R16, 0x2, RZ ;  /* 0x0000000210067824 */ /* 0x000fc600078e00ff */
[----:B------:R-:W-:-:S04]  /*3410*/  LOP3.LUT R4, R4, R3, RZ, 0x3c, !PT ;  /* 0x0000000304047212 */ /* 0x000fc800078e3cff */
[----:B------:R-:W-:Y:S01]  /*3420*/  IADD3 R24, PT, PT, R2, 0x1ba6d9, R4 ;  /* 0x001ba6d902187810 */ /* 0x000fe20007ffe004 */
[----:B------:R-:W-:-:S03]  /*3430*/  IMAD.SHL.U32 R5, R4, 0x10, RZ ;  /* 0x0000001004057824 */ /* 0x000fc600078e00ff */
[----:B------:R-:W-:Y:S02]  /*3440*/  I2FP.F32.U32 R35, R24 ;  /* 0x0000001800237245 */ /* 0x000fe40000201000 */
[----:B------:R-:W-:Y:S02]  /*3450*/  LOP3.LUT R5, R16, R6, R5, 0x96, !PT ;  /* 0x0000000610057212 */ /* 0x000fe400078e9605 */
[----:B------:R-:W-:Y:S02]  /*3460*/  LOP3.LUT R6, R18, R23, RZ, 0x3c, !PT ;  /* 0x0000001712067212 */ /* 0x000fe400078e3cff */
[----:B------:R-:W-:Y:S01]  /*3470*/  LOP3.LUT R5, R5, R4, RZ, 0x3c, !PT ;  /* 0x0000000405057212 */ /* 0x000fe200078e3cff */
[----:B------:R-:W0:Y:S01]  /*3480*/  LDC.64 R18, c[0x0][0x380] ;  /* 0x0000e000ff127b82 */ /* 0x000e220000000a00 */
[----:B------:R-:W-:Y:S01]  /*3490*/  IADD3 R23, PT, PT, R2, 0xb0f8a, R23 ;  /* 0x000b0f8a02177810 */ /* 0x000fe20007ffe017 */
[----:B------:R-:W-:Y:S01]  /*34a0*/  IMAD.SHL.U32 R16, R6, 0x2, RZ ;  /* 0x0000000206107824 */ /* 0x000fe200078e00ff */
[----:B------:R-:W-:Y:S01]  /*34b0*/  IADD3 R26, PT, PT, R2, 0x212e9e, R5 ;  /* 0x00212e9e021a7810 */ /* 0x000fe20007ffe005 */
[----:B------:R-:W-:Y:S01]  /*34c0*/  IMAD.SHL.U32 R7, R5, 0x10, RZ ;  /* 0x0000001005077824 */ /* 0x000fe200078e00ff */
[----:B------:R-:W-:-:S02]  /*34d0*/  I2FP.F32.U32 R23, R23 ;  /* 0x0000001700177245 */ /* 0x000fc40000201000 */
[----:B------:R-:W-:Y:S02]  /*34e0*/  IADD3 R24, P1, PT, R12, R20, RZ ;  /* 0x000000140c187210 */ /* 0x000fe40007f3e0ff */
[----:B------:R-:W-:Y:S01]  /*34f0*/  LOP3.LUT R6, R6, R16, R7, 0x96, !PT ;  /* 0x0000001006067212 */ /* 0x000fe200078e9607 */
[----:B------:R-:W-:-:S03]  /*3500*/  IMAD.SHL.U32 R16, R22, 0x2, RZ ;  /* 0x0000000216107824 */ /* 0x000fc600078e00ff */
[----:B------:R-:W-:-:S04]  /*3510*/  LOP3.LUT R6, R6, R5, RZ, 0x3c, !PT ;  /* 0x0000000506067212 */ /* 0x000fc800078e3cff */
[----:B------:R-:W-:Y:S01]  /*3520*/  IADD3 R30, PT, PT, R2, 0x26b663, R6 ;  /* 0x0026b663021e7810 */ /* 0x000fe20007ffe006 */
[----:B------:R-:W-:-:S05]  /*3530*/  IMAD.SHL.U32 R7, R6, 0x10, RZ ;  /* 0x0000001006077824 */ /* 0x000fca00078e00ff */
[----:B------:R-:W-:Y:S01]  /*3540*/  LOP3.LUT R7, R22, R16, R7, 0x96, !PT ;  /* 0x0000001016077212 */ /* 0x000fe200078e9607 */
[----:B------:R-:W-:Y:S01]  /*3550*/  IMAD.MOV.U32 R16, RZ, RZ, 0x2f800000 ;  /* 0x2f800000ff107424 */ /* 0x000fe200078e00ff */
[C---:B------:R-:W-:Y:S01]  /*3560*/  IADD3 R22, PT, PT, R2.reuse, 0x161f14, R3 ;  /* 0x00161f1402167810 */ /* 0x040fe20007ffe003 */
[----:B------:R-:W-:Y:S01]  /*3570*/  VIADD R2, R2, 0x2c3e28 ;  /* 0x002c3e2802027836 */ /* 0x000fe20000000000 */
[----:B------:R-:W-:Y:S01]  /*3580*/  LOP3.LUT R7, R7, R6, RZ, 0x3c, !PT ;  /* 0x0000000607077212 */ /* 0x000fe200078e3cff */
[-C--:B------:R-:W-:Y:S01]  /*3590*/  FFMA R37, R25, R16.reuse, 1.1641532182693481445e-10 ;  /* 0x2f00000019257423 */ /* 0x080fe20000000010 */
[----:B------:R-:W-:Y:S01]  /*35a0*/  FFMA R25, R23, R16, 1.1641532182693481445e-10 ;  /* 0x2f00000017197423 */ /* 0x000fe20000000010 */
[----:B------:R-:W-:Y:S01]  /*35b0*/  I2FP.F32.U32 R23, R22 ;  /* 0x0000001600177245 */ /* 0x000fe20000201000 */
[----:B0-----:R-:W-:-:S04]  /*35c0*/  IMAD.WIDE R18, R31, 0x4, R18 ;  /* 0x000000041f127825 */ /* 0x001fc800078e0212 */
[----:B------:R-:W-:Y:S01]  /*35d0*/  FFMA R36, R27, R16, 1.1641532182693481445e-10 ;  /* 0x2f0000001b247423 */ /* 0x000fe20000000010 */
[----:B------:R-:W-:Y:S01]  /*35e0*/  I2FP.F32.U32 R31, R26 ;  /* 0x0000001a001f7245 */ /* 0x000fe20000201000 */
[----:B------:R-:W-:Y:S01]  /*35f0*/  STG.E desc[UR6][R28.64], R37 ;  /* 0x000000251c007986 */ /* 0x000fe2000c101906 */
[----:B------:R-:W-:Y:S01]  /*3600*/  IMAD.IADD R22, R7, 0x1, R2 ;  /* 0x0000000107167824 */ /* 0x000fe200078e0202 */
[----:B------:R-:W-:Y:S01]  /*3610*/  I2FP.F32.U32 R27, R30 ;  /* 0x0000001e001b7245 */ /* 0x000fe20000201000 */
[----:B------:R-:W-:Y:S01]  /*3620*/  FFMA R34, R23, R16, 1.1641532182693481445e-10 ;  /* 0x2f00000017227423 */ /* 0x000fe20000000010 */
[C---:B------:R-:W-:Y:S01]  /*3630*/  IADD3 R26, P2, PT, R12.reuse, R18, RZ ;  /* 0x000000120c1a7210 */ /* 0x040fe20007f5e0ff */
[----:B------:R0:W-:Y:S01]  /*3640*/  STG.E desc[UR6][R20.64], R25 ;  /* 0x0000001914007986 */ /* 0x0001e2000c101906 */
[----:B------:R-:W-:Y:S01]  /*3650*/  I2FP.F32.U32 R33, R22 ;  /* 0x0000001600217245 */ /* 0x000fe20000201000 */
[----:B------:R-:W-:Y:S01]  /*3660*/  FFMA R35, R35, R16, 1.1641532182693481445e-10 ;  /* 0x2f00000023237423 */ /* 0x000fe20000000010 */
[C---:B------:R-:W-:Y:S01]  /*3670*/  IADD3 R22, P0, PT, R12.reuse, R28, RZ ;  /* 0x0000001c0c167210 */ /* 0x040fe20007f1e0ff */
[-C--:B------:R-:W-:Y:S01]  /*3680*/  FFMA R31, R31, R16.reuse, 1.1641532182693481445e-10 ;  /* 0x2f0000001f1f7423 */ /* 0x080fe20000000010 */
[-C--:B------:R-:W-:Y:S01]  /*3690*/  FFMA R30, R27, R16.reuse, 1.1641532182693481445e-10 ;  /* 0x2f0000001b1e7423 */ /* 0x080fe20000000010 */
[----:B------:R-:W-:Y:S01]  /*36a0*/  FFMA R16, R33, R16, 1.1641532182693481445e-10 ;  /* 0x2f00000021107423 */ /* 0x000fe20000000010 */
[----:B------:R1:W-:Y:S01]  /*36b0*/  STG.E desc[UR6][R18.64], RZ ;  /* 0x000000ff12007986 */ /* 0x0003e2000c101906 */
[----:B------:R-:W-:Y:S01]  /*36c0*/  IMAD.X R23, RZ, RZ, R29, P0 ;  /* 0x000000ffff177224 */ /* 0x000fe200000e061d */
[----:B------:R-:W-:Y:S01]  /*36d0*/  IADD3 R32, P0, PT, R12, R22, RZ ;  /* 0x000000160c207210 */ /* 0x000fe20007f1e0ff */
[----:B------:R-:W-:-:S02]  /*36e0*/  IMAD.X R27, RZ, RZ, R19, P2 ;  /* 0x000000ffff1b7224 */ /* 0x000fc400010e0613 */
[----:B0-----:R-:W-:Y:S01]  /*36f0*/  IMAD.X R25, RZ, RZ, R21, P1 ;  /* 0x000000ffff197224 */ /* 0x001fe200008e0615 */
[C---:B------:R-:W-:Y:S01]  /*3700*/  IADD3 R28, P1, PT, R12.reuse, R24, RZ ;  /* 0x000000180c1c7210 */ /* 0x040fe20007f3e0ff */
[----:B------:R0:W-:Y:S01]  /*3710*/  STG.E desc[UR6][R22.64], R36 ;  /* 0x0000002416007986 */ /* 0x0001e2000c101906 */
[----:B------:R-:W-:Y:S02]  /*3720*/  IMAD.X R33, RZ, RZ, R23, P0 ;  /* 0x000000ffff217224 */ /* 0x000fe400000e0617 */
[C---:B-1----:R-:W-:Y:S01]  /*3730*/  IADD3 R18, P2, PT, R12.reuse, R28, RZ ;  /* 0x0000001c0c127210 */ /* 0x042fe20007f5e0ff */
[----:B------:R-:W-:Y:S01]  /*3740*/  IMAD.X R29, RZ, RZ, R25, P1 ;  /* 0x000000ffff1d7224 */ /* 0x000fe200008e0619 */
[----:B------:R-:W-:Y:S01]  /*3750*/  IADD3 R20, P1, PT, R12, R32, RZ ;  /* 0x000000200c147210 */ /* 0x000fe20007f3e0ff */
[----:B------:R1:W-:Y:S02]  /*3760*/  STG.E desc[UR6][R24.64], R34 ;  /* 0x0000002218007986 */ /* 0x0003e4000c101906 */
[----:B------:R-:W-:-:S02]  /*3770*/  IMAD.X R19, RZ, RZ, R29, P2 ;  /* 0x000000ffff137224 */ /* 0x000fc400010e061d */
[----:B------:R-:W-:Y:S01]  /*3780*/  IMAD.X R21, RZ, RZ, R33, P1 ;  /* 0x000000ffff157224 */ /* 0x000fe200008e0621 */
[----:B------:R1:W-:Y:S01]  /*3790*/  STG.E desc[UR6][R26.64], RZ ;  /* 0x000000ff1a007986 */ /* 0x0003e2000c101906 */
[----:B0-----:R-:W-:-:S03]  /*37a0*/  IADD3 R36, P0, PT, R12, R26, RZ ;  /* 0x0000001a0c247210 */ /* 0x001fc60007f1e0ff */
[----:B------:R1:W-:Y:S02]  /*37b0*/  STG.E desc[UR6][R32.64], R35 ;  /* 0x0000002320007986 */ /* 0x0003e4000c101906 */
[----:B------:R-:W-:Y:S01]  /*37c0*/  IMAD.X R37, RZ, RZ, R27, P0 ;  /* 0x000000ffff257224 */ /* 0x000fe200000e061b */
[----:B------:R-:W-:Y:S01]  /*37d0*/  IADD3 R22, P0, PT, R12, R36, RZ ;  /* 0x000000240c167210 */ /* 0x000fe20007f1e0ff */
[----:B------:R1:W-:Y:S04]  /*37e0*/  STG.E desc[UR6][R28.64], R31 ;  /* 0x0000001f1c007986 */ /* 0x0003e8000c101906 */
[----:B------:R-:W-:Y:S01]  /*37f0*/  IMAD.X R23, RZ, RZ, R37, P0 ;  /* 0x000000ffff177224 */ /* 0x000fe200000e0625 */
[----:B------:R1:W-:Y:S01]  /*3800*/  STG.E desc[UR6][R36.64], RZ ;  /* 0x000000ff24007986 */ /* 0x0003e2000c101906 */
[----:B------:R-:W-:-:S03]  /*3810*/  ISETP.GE.AND P0, PT, R14, R17, PT ;  /* 0x000000110e00720c */ /* 0x000fc60003f06270 */
[----:B------:R1:W-:Y:S04]  /*3820*/  STG.E desc[UR6][R20.64], R30 ;  /* 0x0000001e14007986 */ /* 0x0003e8000c101906 */
[----:B------:R1:W-:Y:S04]  /*3830*/  STG.E desc[UR6][R18.64], R16 ;  /* 0x0000001012007986 */ /* 0x0003e8000c101906 */
[----:B------:R1:W-:Y:S02]  /*3840*/  STG.E desc[UR6][R22.64], RZ ;  /* 0x000000ff16007986 */ /* 0x0003e4000c101906 */
[----:B------:R-:W-:Y:S05]  /*3850*/  @!P0 BRA `(.L_x_26) ;  /* 0xfffffff800388947 */ /* 0x000fea000383ffff */
.L_x_23:
[----:B------:R-:W-:Y:S05]  /*3860*/  BSYNC.RECONVERGENT B0 ;  /* 0x0000000000007941 */ /* 0x000fea0003800200 */
.L_x_22:
[----:B------:R-:W-:-:S05]  /*3870*/  IMAD.IADD R0, R13, 0x1, R0 ;  /* 0x000000010d007824 */ /* 0x000fca00078e0200 */
[----:B------:R-:W-:-:S13]  /*3880*/  ISETP.GE.AND P0, PT, R0, R17, PT ;  /* 0x000000110000720c */ /* 0x000fda0003f06270 */
[----:B------:R-:W-:Y:S05]  /*3890*/  @!P0 BRA `(.L_x_27) ;  /* 0xfffffff0001c8947 */ /* 0x000fea000383ffff */
[----:B------:R-:W-:Y:S05]  /*38a0*/  EXIT ;  /* 0x000000000000794d */ /* 0x000fea0003800000 */
.L_x_28:
        /* <DEDUP_REMOVED lines=13> */
.L_x_30:


//--------------------- .nv.global.init           --------------------------
	.section	.nv.global.init,"aw",@progbits
	.align	4
.nv.global.init:
	.type		mrg32k3aM1SubSeq,@object
	.size		mrg32k3aM1SubSeq,(mrg32k3aM2SubSeq - mrg32k3aM1SubSeq)
mrg32k3aM1SubSeq:
        /*0000*/ 	.byte	0x0b, 0xcc, 0xee, 0x04, 0x73, 0x29, 0x8b, 0x6f, 0xf6, 0x53, 0x03, 0xf6, 0x23, 0xf6, 0xea, 0xda
        /* <DEDUP_REMOVED lines=125> */
	.type		mrg32k3aM2SubSeq,@object
	.size		mrg32k3aM2SubSeq,(mrg32k3aM1 - mrg32k3aM2SubSeq)
mrg32k3aM2SubSeq:
        /* <DEDUP_REMOVED lines=126> */
	.type		mrg32k3aM1,@object
	.size		mrg32k3aM1,(mrg32k3aM1Seq - mrg32k3aM1)
mrg32k3aM1:
        /* <DEDUP_REMOVED lines=144> */
	.type		mrg32k3aM1Seq,@object
	.size		mrg32k3aM1Seq,(mrg32k3aM2 - mrg32k3aM1Seq)
mrg32k3aM1Seq:
        /* <DEDUP_REMOVED lines=144> */
	.type		mrg32k3aM2,@object
	.size		mrg32k3aM2,(mrg32k3aM2Seq - mrg32k3aM2)
mrg32k3aM2:
        /* <DEDUP_REMOVED lines=144> */
	.type		mrg32k3aM2Seq,@object
	.size		mrg32k3aM2Seq,(precalc_xorwow_matrix - mrg32k3aM2Seq)
mrg32k3aM2Seq:
        /* <DEDUP_REMOVED lines=144> */
	.type		precalc_xorwow_matrix,@object
	.size		precalc_xorwow_matrix,(precalc_xorwow_offset_matrix - precalc_xorwow_matrix)
precalc_xorwow_matrix:
        /* <DEDUP_REMOVED lines=6400> */
	.type		precalc_xorwow_offset_matrix,@object
	.size		precalc_xorwow_offset_matrix,(.L_1 - precalc_xorwow_offset_matrix)
precalc_xorwow_offset_matrix:
        /* <DEDUP_REMOVED lines=6400> */
.L_1:


//--------------------- .nv.shared.reserved.0     --------------------------
	.section	.nv.shared.reserved.0,"aw",@nobits
	.weak		__nv_reservedSMEM_offset_0_alias
	.size		__nv_reservedSMEM_offset_0_alias, 0, 64
	.other		__nv_reservedSMEM_offset_0_alias,@"STO_CUDA_RESERVED_SHARED STV_DEFAULT"
__nv_reservedSMEM_offset_0_alias:
	.zero		0
	.zero		64


//--------------------- .nv.constant0._Z6MatMulPfPKfS1_i --------------------------
	.section	.nv.constant0._Z6MatMulPfPKfS1_i,"a",@progbits
	.sectionflags	@""
	.align	4
.nv.constant0._Z6MatMulPfPKfS1_i:
	.zero		924


//--------------------- .nv.constant0._Z18InitializeMatricesPfS_S_iy --------------------------
	.section	.nv.constant0._Z18InitializeMatricesPfS_S_iy,"a",@progbits
	.sectionflags	@""
	.align	4
.nv.constant0._Z18InitializeMatricesPfS_S_iy:
	.zero		936


//--------------------- SYMBOLS --------------------------

	.type		.nv.reservedSmem.offset0,@object
	.size		.nv.reservedSmem.offset0,0x4
